//
// Generated by NVIDIA NVVM Compiler
//
// Compiler Build ID: CL-36424714
// Cuda compilation tools, release 13.0, V13.0.88
// Based on NVVM 20.0.0
//

.version 9.0
.target sm_100
.address_size 64

	// .globl	_Z6getsumPiS_i

.visible .entry _Z6getsumPiS_i(
	.param .u64 .ptr .align 1 _Z6getsumPiS_i_param_0,
	.param .u64 .ptr .align 1 _Z6getsumPiS_i_param_1,
	.param .u32 _Z6getsumPiS_i_param_2
)
{
	.reg .pred 	%p<2>;
	.reg .b32 	%r<10>;
	.reg .b64 	%rd<9>;

	ld.param.u64 	%rd1, [_Z6getsumPiS_i_param_0];
	ld.param.u64 	%rd2, [_Z6getsumPiS_i_param_1];
	ld.param.u32 	%r2, [_Z6getsumPiS_i_param_2];
	mov.u32 	%r3, %ctaid.x;
	mov.u32 	%r4, %ntid.x;
	mov.u32 	%r5, %tid.x;
	mad.lo.s32 	%r1, %r3, %r4, %r5;
	mul.lo.s32 	%r6, %r2, %r2;
	setp.ge.s32 	%p1, %r1, %r6;
	@%p1 bra 	$L__BB0_2;
	cvta.to.global.u64 	%rd3, %rd2;
	cvta.to.global.u64 	%rd4, %rd1;
	div.s32 	%r7, %r1, %r2;
	mul.wide.s32 	%rd5, %r7, 4;
	add.s64 	%rd6, %rd4, %rd5;
	mul.wide.s32 	%rd7, %r1, 4;
	add.s64 	%rd8, %rd3, %rd7;
	ld.global.u32 	%r8, [%rd8];
	atom.global.add.u32 	%r9, [%rd6], %r8;
$L__BB0_2:
	ret;

}
	// .globl	_Z9create_njPiS_S_i
.visible .entry _Z9create_njPiS_S_i(
	.param .u64 .ptr .align 1 _Z9create_njPiS_S_i_param_0,
	.param .u64 .ptr .align 1 _Z9create_njPiS_S_i_param_1,
	.param .u64 .ptr .align 1 _Z9create_njPiS_S_i_param_2,
	.param .u32 _Z9create_njPiS_S_i_param_3
)
{
	.reg .pred 	%p<3>;
	.reg .b32 	%r<18>;
	.reg .b64 	%rd<16>;

	ld.param.u64 	%rd2, [_Z9create_njPiS_S_i_param_0];
	ld.param.u64 	%rd3, [_Z9create_njPiS_S_i_param_1];
	ld.param.u64 	%rd4, [_Z9create_njPiS_S_i_param_2];
	ld.param.u32 	%r4, [_Z9create_njPiS_S_i_param_3];
	cvta.to.global.u64 	%rd1, %rd4;
	mov.u32 	%r5, %tid.x;
	mov.u32 	%r6, %ntid.x;
	mov.u32 	%r7, %ctaid.x;
	mad.lo.s32 	%r1, %r6, %r7, %r5;
	mul.lo.s32 	%r8, %r4, %r4;
	setp.ge.s32 	%p1, %r1, %r8;
	@%p1 bra 	$L__BB1_4;
	div.s32 	%r2, %r1, %r4;
	mul.lo.s32 	%r9, %r2, %r4;
	sub.s32 	%r3, %r1, %r9;
	setp.ne.s32 	%p2, %r2, %r3;
	@%p2 bra 	$L__BB1_3;
	mul.wide.s32 	%rd14, %r1, 4;
	add.s64 	%rd15, %rd1, %rd14;
	mov.b32 	%r17, 0;
	st.global.u32 	[%rd15], %r17;
	bra.uni 	$L__BB1_4;
$L__BB1_3:
	cvta.to.global.u64 	%rd5, %rd3;
	add.s32 	%r10, %r4, -2;
	cvta.to.global.u64 	%rd6, %rd2;
	mul.wide.s32 	%rd7, %r1, 4;
	add.s64 	%rd8, %rd6, %rd7;
	ld.global.u32 	%r11, [%rd8];
	mul.lo.s32 	%r12, %r11, %r10;
	mul.wide.s32 	%rd9, %r2, 4;
	add.s64 	%rd10, %rd5, %rd9;
	ld.global.u32 	%r13, [%rd10];
	mul.wide.s32 	%rd11, %r3, 4;
	add.s64 	%rd12, %rd5, %rd11;
	ld.global.u32 	%r14, [%rd12];
	add.s32 	%r15, %r13, %r14;
	sub.s32 	%r16, %r12, %r15;
	add.s64 	%rd13, %rd1, %rd7;
	st.global.u32 	[%rd13], %r16;
$L__BB1_4:
	ret;

}
	// .globl	_Z7findMinPiS_i
.visible .entry _Z7findMinPiS_i(
	.param .u64 .ptr .align 1 _Z7findMinPiS_i_param_0,
	.param .u64 .ptr .align 1 _Z7findMinPiS_i_param_1,
	.param .u32 _Z7findMinPiS_i_param_2
)
{
	.reg .pred 	%p<2>;
	.reg .b32 	%r<9>;
	.reg .b64 	%rd<7>;

	ld.param.u64 	%rd1, [_Z7findMinPiS_i_param_0];
	ld.param.u64 	%rd2, [_Z7findMinPiS_i_param_1];
	ld.param.u32 	%r2, [_Z7findMinPiS_i_param_2];
	mov.u32 	%r3, %ntid.x;
	mov.u32 	%r4, %ctaid.x;
	mov.u32 	%r5, %tid.x;
	mad.lo.s32 	%r1, %r3, %r4, %r5;
	mul.lo.s32 	%r6, %r2, %r2;
	setp.ge.s32 	%p1, %r1, %r6;
	@%p1 bra 	$L__BB2_2;
	cvta.to.global.u64 	%rd3, %rd1;
	cvta.to.global.u64 	%rd4, %rd2;
	mul.wide.s32 	%rd5, %r1, 4;
	add.s64 	%rd6, %rd3, %rd5;
	ld.global.u32 	%r7, [%rd6];
	atom.global.min.s32 	%r8, [%rd4], %r7;
$L__BB2_2:
	ret;

}
	// .globl	_Z9getMinidxPiS_ii
.visible .entry _Z9getMinidxPiS_ii(
	.param .u64 .ptr .align 1 _Z9getMinidxPiS_ii_param_0,
	.param .u64 .ptr .align 1 _Z9getMinidxPiS_ii_param_1,
	.param .u32 _Z9getMinidxPiS_ii_param_2,
	.param .u32 _Z9getMinidxPiS_ii_param_3
)
{
	.reg .pred 	%p<3>;
	.reg .b32 	%r<9>;
	.reg .b64 	%rd<7>;

	ld.param.u64 	%rd1, [_Z9getMinidxPiS_ii_param_0];
	ld.param.u64 	%rd2, [_Z9getMinidxPiS_ii_param_1];
	ld.param.u32 	%r2, [_Z9getMinidxPiS_ii_param_2];
	ld.param.u32 	%r3, [_Z9getMinidxPiS_ii_param_3];
	mov.u32 	%r4, %ntid.x;
	mov.u32 	%r5, %ctaid.x;
	mov.u32 	%r6, %tid.x;
	mad.lo.s32 	%r1, %r4, %r5, %r6;
	mul.lo.s32 	%r7, %r3, %r3;
	setp.ge.s32 	%p1, %r1, %r7;
	@%p1 bra 	$L__BB3_3;
	cvta.to.global.u64 	%rd3, %rd1;
	mul.wide.s32 	%rd4, %r1, 4;
	add.s64 	%rd5, %rd3, %rd4;
	ld.global.u32 	%r8, [%rd5];
	setp.ne.s32 	%p2, %r8, %r2;
	@%p2 bra 	$L__BB3_3;
	cvta.to.global.u64 	%rd6, %rd2;
	st.global.u32 	[%rd6], %r1;
$L__BB3_3:
	ret;

}
	// .globl	_Z7makeNewPiS_iii
.visible .entry _Z7makeNewPiS_iii(
	.param .u64 .ptr .align 1 _Z7makeNewPiS_iii_param_0,
	.param .u64 .ptr .align 1 _Z7makeNewPiS_iii_param_1,
	.param .u32 _Z7makeNewPiS_iii_param_2,
	.param .u32 _Z7makeNewPiS_iii_param_3,
	.param .u32 _Z7makeNewPiS_iii_param_4
)
{
	.reg .pred 	%p<17>;
	.reg .b32 	%r<45>;
	.reg .b64 	%rd<59>;

	ld.param.u64 	%rd3, [_Z7makeNewPiS_iii_param_0];
	ld.param.u64 	%rd4, [_Z7makeNewPiS_iii_param_1];
	ld.param.u32 	%r6, [_Z7makeNewPiS_iii_param_2];
	ld.param.u32 	%r7, [_Z7makeNewPiS_iii_param_3];
	ld.param.u32 	%r8, [_Z7makeNewPiS_iii_param_4];
	cvta.to.global.u64 	%rd1, %rd4;
	cvta.to.global.u64 	%rd2, %rd3;
	mov.u32 	%r9, %ntid.x;
	mov.u32 	%r10, %ctaid.x;
	mov.u32 	%r11, %tid.x;
	mad.lo.s32 	%r1, %r9, %r10, %r11;
	mul.lo.s32 	%r12, %r8, %r8;
	setp.ge.s32 	%p1, %r1, %r12;
	@%p1 bra 	$L__BB4_19;
	div.s32 	%r2, %r1, %r8;
	mul.lo.s32 	%r13, %r2, %r8;
	sub.s32 	%r3, %r1, %r13;
	setp.eq.s32 	%p2, %r2, %r6;
	setp.eq.s32 	%p3, %r2, %r7;
	or.pred  	%p4, %p2, %p3;
	setp.eq.s32 	%p5, %r3, %r6;
	or.pred  	%p6, %p4, %p5;
	setp.eq.s32 	%p7, %r3, %r7;
	or.pred  	%p8, %p7, %p6;
	@%p8 bra 	$L__BB4_19;
	min.s32 	%r4, %r6, %r7;
	max.s32 	%r5, %r6, %r7;
	setp.ge.s32 	%p9, %r2, %r4;
	@%p9 bra 	$L__BB4_8;
	setp.ge.s32 	%p15, %r3, %r4;
	@%p15 bra 	$L__BB4_5;
	mul.wide.s32 	%rd52, %r1, 4;
	add.s64 	%rd53, %rd2, %rd52;
	ld.global.u32 	%r42, [%rd53];
	add.s32 	%r43, %r8, -1;
	mad.lo.s32 	%r44, %r43, %r2, %r43;
	cvt.s64.s32 	%rd54, %r44;
	cvt.s64.s32 	%rd55, %r3;
	add.s64 	%rd56, %rd55, %rd54;
	shl.b64 	%rd57, %rd56, 2;
	add.s64 	%rd58, %rd1, %rd57;
	st.global.u32 	[%rd58+4], %r42;
	bra.uni 	$L__BB4_19;
$L__BB4_5:
	setp.le.s32 	%p16, %r3, %r5;
	@%p16 bra 	$L__BB4_7;
	mul.wide.s32 	%rd45, %r1, 4;
	add.s64 	%rd46, %rd2, %rd45;
	ld.global.u32 	%r39, [%rd46];
	add.s32 	%r40, %r8, -1;
	mad.lo.s32 	%r41, %r40, %r2, %r40;
	cvt.s64.s32 	%rd47, %r41;
	cvt.s64.s32 	%rd48, %r3;
	add.s64 	%rd49, %rd48, %rd47;
	shl.b64 	%rd50, %rd49, 2;
	add.s64 	%rd51, %rd1, %rd50;
	st.global.u32 	[%rd51+-4], %r39;
	bra.uni 	$L__BB4_19;
$L__BB4_7:
	mul.wide.s32 	%rd41, %r1, 4;
	add.s64 	%rd42, %rd2, %rd41;
	ld.global.u32 	%r35, [%rd42];
	add.s32 	%r36, %r8, -1;
	mad.lo.s32 	%r37, %r36, %r2, %r36;
	add.s32 	%r38, %r37, %r3;
	mul.wide.s32 	%rd43, %r38, 4;
	add.s64 	%rd44, %rd1, %rd43;
	st.global.u32 	[%rd44], %r35;
	bra.uni 	$L__BB4_19;
$L__BB4_8:
	setp.le.s32 	%p10, %r2, %r5;
	@%p10 bra 	$L__BB4_14;
	setp.ge.s32 	%p13, %r3, %r4;
	@%p13 bra 	$L__BB4_11;
	mul.wide.s32 	%rd34, %r1, 4;
	add.s64 	%rd35, %rd2, %rd34;
	ld.global.u32 	%r31, [%rd35];
	add.s32 	%r32, %r8, -1;
	add.s32 	%r33, %r2, -1;
	mul.lo.s32 	%r34, %r33, %r32;
	cvt.s64.s32 	%rd36, %r34;
	cvt.s64.s32 	%rd37, %r3;
	add.s64 	%rd38, %rd37, %rd36;
	shl.b64 	%rd39, %rd38, 2;
	add.s64 	%rd40, %rd1, %rd39;
	st.global.u32 	[%rd40+4], %r31;
	bra.uni 	$L__BB4_19;
$L__BB4_11:
	setp.le.s32 	%p14, %r3, %r5;
	@%p14 bra 	$L__BB4_13;
	mul.wide.s32 	%rd27, %r1, 4;
	add.s64 	%rd28, %rd2, %rd27;
	ld.global.u32 	%r27, [%rd28];
	add.s32 	%r28, %r8, -1;
	add.s32 	%r29, %r2, -1;
	mul.lo.s32 	%r30, %r29, %r28;
	cvt.s64.s32 	%rd29, %r30;
	cvt.s64.s32 	%rd30, %r3;
	add.s64 	%rd31, %rd30, %rd29;
	shl.b64 	%rd32, %rd31, 2;
	add.s64 	%rd33, %rd1, %rd32;
	st.global.u32 	[%rd33+-4], %r27;
	bra.uni 	$L__BB4_19;
$L__BB4_13:
	mul.wide.s32 	%rd23, %r1, 4;
	add.s64 	%rd24, %rd2, %rd23;
	ld.global.u32 	%r23, [%rd24];
	add.s32 	%r24, %r8, -1;
	add.s32 	%r25, %r2, -1;
	mad.lo.s32 	%r26, %r25, %r24, %r3;
	mul.wide.s32 	%rd25, %r26, 4;
	add.s64 	%rd26, %rd1, %rd25;
	st.global.u32 	[%rd26], %r23;
	bra.uni 	$L__BB4_19;
$L__BB4_14:
	setp.ge.s32 	%p11, %r3, %r4;
	@%p11 bra 	$L__BB4_16;
	mul.wide.s32 	%rd16, %r1, 4;
	add.s64 	%rd17, %rd2, %rd16;
	ld.global.u32 	%r20, [%rd17];
	add.s32 	%r21, %r8, -1;
	mul.lo.s32 	%r22, %r2, %r21;
	cvt.s64.s32 	%rd18, %r22;
	cvt.s64.s32 	%rd19, %r3;
	add.s64 	%rd20, %rd19, %rd18;
	shl.b64 	%rd21, %rd20, 2;
	add.s64 	%rd22, %rd1, %rd21;
	st.global.u32 	[%rd22+4], %r20;
	bra.uni 	$L__BB4_19;
$L__BB4_16:
	setp.le.s32 	%p12, %r3, %r5;
	@%p12 bra 	$L__BB4_18;
	mul.wide.s32 	%rd9, %r1, 4;
	add.s64 	%rd10, %rd2, %rd9;
	ld.global.u32 	%r17, [%rd10];
	add.s32 	%r18, %r8, -1;
	mul.lo.s32 	%r19, %r2, %r18;
	cvt.s64.s32 	%rd11, %r19;
	cvt.s64.s32 	%rd12, %r3;
	add.s64 	%rd13, %rd12, %rd11;
	shl.b64 	%rd14, %rd13, 2;
	add.s64 	%rd15, %rd1, %rd14;
	st.global.u32 	[%rd15+-4], %r17;
	bra.uni 	$L__BB4_19;
$L__BB4_18:
	mul.wide.s32 	%rd5, %r1, 4;
	add.s64 	%rd6, %rd2, %rd5;
	ld.global.u32 	%r14, [%rd6];
	add.s32 	%r15, %r8, -1;
	mad.lo.s32 	%r16, %r2, %r15, %r3;
	mul.wide.s32 	%rd7, %r16, 4;
	add.s64 	%rd8, %rd1, %rd7;
	st.global.u32 	[%rd8], %r14;
$L__BB4_19:
	ret;

}
	// .globl	_Z9makeMergePiS_S_iii
.visible .entry _Z9makeMergePiS_S_iii(
	.param .u64 .ptr .align 1 _Z9makeMergePiS_S_iii_param_0,
	.param .u64 .ptr .align 1 _Z9makeMergePiS_S_iii_param_1,
	.param .u64 .ptr .align 1 _Z9makeMergePiS_S_iii_param_2,
	.param .u32 _Z9makeMergePiS_S_iii_param_3,
	.param .u32 _Z9makeMergePiS_S_iii_param_4,
	.param .u32 _Z9makeMergePiS_S_iii_param_5
)
{
	.reg .pred 	%p<3>;
	.reg .b32 	%r<24>;
	.reg .b64 	%rd<18>;

	ld.param.u64 	%rd4, [_Z9makeMergePiS_S_iii_param_0];
	ld.param.u64 	%rd2, [_Z9makeMergePiS_S_iii_param_1];
	ld.param.u64 	%rd3, [_Z9makeMergePiS_S_iii_param_2];
	ld.param.u32 	%r3, [_Z9makeMergePiS_S_iii_param_3];
	ld.param.u32 	%r4, [_Z9makeMergePiS_S_iii_param_4];
	ld.param.u32 	%r5, [_Z9makeMergePiS_S_iii_param_5];
	cvta.to.global.u64 	%rd1, %rd4;
	mov.u32 	%r6, %ntid.x;
	mov.u32 	%r7, %ctaid.x;
	mov.u32 	%r8, %tid.x;
	mad.lo.s32 	%r1, %r6, %r7, %r8;
	add.s32 	%r2, %r5, -1;
	setp.ge.s32 	%p1, %r1, %r2;
	@%p1 bra 	$L__BB5_4;
	setp.ne.s32 	%p2, %r1, 0;
	@%p2 bra 	$L__BB5_3;
	mov.b32 	%r23, 0;
	st.global.u32 	[%rd1], %r23;
	bra.uni 	$L__BB5_4;
$L__BB5_3:
	cvta.to.global.u64 	%rd5, %rd2;
	cvta.to.global.u64 	%rd6, %rd3;
	mul.wide.s32 	%rd7, %r1, 4;
	add.s64 	%rd8, %rd6, %rd7;
	ld.global.u32 	%r9, [%rd8];
	mul.lo.s32 	%r10, %r5, %r3;
	add.s32 	%r11, %r9, %r10;
	mul.wide.s32 	%rd9, %r11, 4;
	add.s64 	%rd10, %rd5, %rd9;
	ld.global.u32 	%r12, [%rd10];
	mad.lo.s32 	%r13, %r5, %r4, %r9;
	mul.wide.s32 	%rd11, %r13, 4;
	add.s64 	%rd12, %rd5, %rd11;
	ld.global.u32 	%r14, [%rd12];
	add.s32 	%r15, %r14, %r12;
	add.s32 	%r16, %r10, %r4;
	mul.wide.s32 	%rd13, %r16, 4;
	add.s64 	%rd14, %rd5, %rd13;
	ld.global.u32 	%r17, [%rd14];
	sub.s32 	%r18, %r15, %r17;
	shr.u32 	%r19, %r18, 31;
	add.s32 	%r20, %r18, %r19;
	shr.s32 	%r21, %r20, 1;
	add.s64 	%rd15, %rd1, %rd7;
	st.global.u32 	[%rd15], %r21;
	mul.lo.s32 	%r22, %r2, %r1;
	mul.wide.s32 	%rd16, %r22, 4;
	add.s64 	%rd17, %rd1, %rd16;
	st.global.u32 	[%rd17], %r21;
$L__BB5_4:
	ret;

}


// ===== COMPILED SASS (sm_100) =====

	.target	sm_100

	.elftype	@"ET_EXEC"


//--------------------- .note.nv.tkinfo           --------------------------
	.section	.note.nv.tkinfo,"",@"SHT_NOTE"
	.sectionflags	@"SHF_NOTE_NV_TKINFO"
	.tkinfo
        /*0018*/ 	.word	0x00000002
        /*0030*/ 	.string	""
        /*0030*/ 	.string	"ptxas"
        /*0030*/ 	.string	"Cuda compilation tools, release 13.0, V13.0.88"
        /*0030*/ 	.string	"Build cuda_13.0.r13.0/compiler.36424714_0"
        /*0030*/ 	.string	"-arch sm_100 -m 64 "



//--------------------- .note.nv.cuinfo           --------------------------
	.section	.note.nv.cuinfo,"",@"SHT_NOTE"
	.sectionflags	@"SHF_NOTE_NV_CUINFO"
        /*0018*/ 	.short	0x0002
        /*001a*/ 	.short	0x0064
        /*001c*/ 	.short	0x0082
	.zero		2


//--------------------- .nv.info                  --------------------------
	.section	.nv.info,"",@"SHT_CUDA_INFO"
	.align	4


	//----- nvinfo : EIATTR_REGCOUNT
	.align		4
        /*0000*/ 	.byte	0x04, 0x2f
        /*0002*/ 	.short	(.L_1 - .L_0)
	.align		4
.L_0:
        /*0004*/ 	.word	index@(_Z6getsumPiS_i)
        /*0008*/ 	.word	0x00000010


	//----- nvinfo : EIATTR_FRAME_SIZE
	.align		4
.L_1:
        /*000c*/ 	.byte	0x04, 0x11
        /*000e*/ 	.short	(.L_3 - .L_2)
	.align		4
.L_2:
        /*0010*/ 	.word	index@(_Z6getsumPiS_i)
        /*0014*/ 	.word	0x00000000


	//----- nvinfo : EIATTR_REGCOUNT
	.align		4
.L_3:
        /*0018*/ 	.byte	0x04, 0x2f
        /*001a*/ 	.short	(.L_5 - .L_4)
	.align		4
.L_4:
        /*001c*/ 	.word	index@(_Z9create_njPiS_S_i)
        /*0020*/ 	.word	0x0000000e


	//----- nvinfo : EIATTR_FRAME_SIZE
	.align		4
.L_5:
        /*0024*/ 	.byte	0x04, 0x11
        /*0026*/ 	.short	(.L_7 - .L_6)
	.align		4
.L_6:
        /*0028*/ 	.word	index@(_Z9create_njPiS_S_i)
        /*002c*/ 	.word	0x00000000


	//----- nvinfo : EIATTR_REGCOUNT
	.align		4
.L_7:
        /*0030*/ 	.byte	0x04, 0x2f
        /*0032*/ 	.short	(.L_9 - .L_8)
	.align		4
.L_8:
        /*0034*/ 	.word	index@(_Z7findMinPiS_i)
        /*0038*/ 	.word	0x0000000a


	//----- nvinfo : EIATTR_FRAME_SIZE
	.align		4
.L_9:
        /*003c*/ 	.byte	0x04, 0x11
        /*003e*/ 	.short	(.L_11 - .L_10)
	.align		4
.L_10:
        /*0040*/ 	.word	index@(_Z7findMinPiS_i)
        /*0044*/ 	.word	0x00000000


	//----- nvinfo : EIATTR_REGCOUNT
	.align		4
.L_11:
        /*0048*/ 	.byte	0x04, 0x2f
        /*004a*/ 	.short	(.L_13 - .L_12)
	.align		4
.L_12:
        /*004c*/ 	.word	index@(_Z9getMinidxPiS_ii)
        /*0050*/ 	.word	0x00000008


	//----- nvinfo : EIATTR_FRAME_SIZE
	.align		4
.L_13:
        /*0054*/ 	.byte	0x04, 0x11
        /*0056*/ 	.short	(.L_15 - .L_14)
	.align		4
.L_14:
        /*0058*/ 	.word	index@(_Z9getMinidxPiS_ii)
        /*005c*/ 	.word	0x00000000


	//----- nvinfo : EIATTR_REGCOUNT
	.align		4
.L_15:
        /*0060*/ 	.byte	0x04, 0x2f
        /*0062*/ 	.short	(.L_17 - .L_16)
	.align		4
.L_16:
        /*0064*/ 	.word	index@(_Z7makeNewPiS_iii)
        /*0068*/ 	.word	0x0000000c


	//----- nvinfo : EIATTR_FRAME_SIZE
	.align		4
.L_17:
        /*006c*/ 	.byte	0x04, 0x11
        /*006e*/ 	.short	(.L_19 - .L_18)
	.align		4
.L_18:
        /*0070*/ 	.word	index@(_Z7makeNewPiS_iii)
        /*0074*/ 	.word	0x00000000


	//----- nvinfo : EIATTR_REGCOUNT
	.align		4
.L_19:
        /*0078*/ 	.byte	0x04, 0x2f
        /*007a*/ 	.short	(.L_21 - .L_20)
	.align		4
.L_20:
        /*007c*/ 	.word	index@(_Z9makeMergePiS_S_iii)
        /*0080*/ 	.word	0x00000012


	//----- nvinfo : EIATTR_FRAME_SIZE
	.align		4
.L_21:
        /*0084*/ 	.byte	0x04, 0x11
        /*0086*/ 	.short	(.L_23 - .L_22)
	.align		4
.L_22:
        /*0088*/ 	.word	index@(_Z9makeMergePiS_S_iii)
        /*008c*/ 	.word	0x00000000


	//----- nvinfo : EIATTR_MIN_STACK_SIZE
	.align		4
.L_23:
        /*0090*/ 	.byte	0x04, 0x12
        /*0092*/ 	.short	(.L_25 - .L_24)
	.align		4
.L_24:
        /*0094*/ 	.word	index@(_Z9makeMergePiS_S_iii)
        /*0098*/ 	.word	0x00000000


	//----- nvinfo : EIATTR_MIN_STACK_SIZE
	.align		4
.L_25:
        /*009c*/ 	.byte	0x04, 0x12
        /*009e*/ 	.short	(.L_27 - .L_26)
	.align		4
.L_26:
        /*00a0*/ 	.word	index@(_Z7makeNewPiS_iii)
        /*00a4*/ 	.word	0x00000000


	//----- nvinfo : EIATTR_MIN_STACK_SIZE
	.align		4
.L_27:
        /*00a8*/ 	.byte	0x04, 0x12
        /*00aa*/ 	.short	(.L_29 - .L_28)
	.align		4
.L_28:
        /*00ac*/ 	.word	index@(_Z9getMinidxPiS_ii)
        /*00b0*/ 	.word	0x00000000


	//----- nvinfo : EIATTR_MIN_STACK_SIZE
	.align		4
.L_29:
        /*00b4*/ 	.byte	0x04, 0x12
        /*00b6*/ 	.short	(.L_31 - .L_30)
	.align		4
.L_30:
        /*00b8*/ 	.word	index@(_Z7findMinPiS_i)
        /*00bc*/ 	.word	0x00000000


	//----- nvinfo : EIATTR_MIN_STACK_SIZE
	.align		4
.L_31:
        /*00c0*/ 	.byte	0x04, 0x12
        /*00c2*/ 	.short	(.L_33 - .L_32)
	.align		4
.L_32:
        /*00c4*/ 	.word	index@(_Z9create_njPiS_S_i)
        /*00c8*/ 	.word	0x00000000


	//----- nvinfo : EIATTR_MIN_STACK_SIZE
	.align		4
.L_33:
        /*00cc*/ 	.byte	0x04, 0x12
        /*00ce*/ 	.short	(.L_35 - .L_34)
	.align		4
.L_34:
        /*00d0*/ 	.word	index@(_Z6getsumPiS_i)
        /*00d4*/ 	.word	0x00000000
.L_35:


//--------------------- .nv.compat                --------------------------
	.section	.nv.compat,"",@"SHT_CUDA_COMPAT_INFO"
	.align	4
        /*0000*/ 	.byte	0x02, 0x09, 0x00, 0x00, 0x02, 0x02, 0x01, 0x00, 0x02, 0x05, 0x05, 0x00, 0x03, 0x07, 0x01, 0x01
        /*0010*/ 	.byte	0x02, 0x03, 0x00, 0x00, 0x02, 0x06, 0x01, 0x00, 0x04, 0x0b, 0x08, 0x00, 0x09, 0x00, 0x00, 0x00
        /*0020*/ 	.byte	0x00, 0x00, 0x00, 0x00


//--------------------- .nv.info._Z9makeMergePiS_S_iii --------------------------
	.section	.nv.info._Z9makeMergePiS_S_iii,"",@"SHT_CUDA_INFO"
	.sectionflags	@""
	.align	4


	//----- nvinfo : EIATTR_CUDA_API_VERSION
	.align		4
        /*0000*/ 	.byte	0x04, 0x37
        /*0002*/ 	.short	(.L_37 - .L_36)
.L_36:
        /*0004*/ 	.word	0x00000082


	//----- nvinfo : EIATTR_KPARAM_INFO
	.align		4
.L_37:
        /*0008*/ 	.byte	0x04, 0x17
        /*000a*/ 	.short	(.L_39 - .L_38)
.L_38:
        /*000c*/ 	.word	0x00000000
        /*0010*/ 	.short	0x0005
        /*0012*/ 	.short	0x0020
        /*0014*/ 	.byte	0x00, 0xf0, 0x11, 0x00


	//----- nvinfo : EIATTR_KPARAM_INFO
	.align		4
.L_39:
        /*0018*/ 	.byte	0x04, 0x17
        /*001a*/ 	.short	(.L_41 - .L_40)
.L_40:
        /*001c*/ 	.word	0x00000000
        /*0020*/ 	.short	0x0004
        /*0022*/ 	.short	0x001c
        /*0024*/ 	.byte	0x00, 0xf0, 0x11, 0x00


	//----- nvinfo : EIATTR_KPARAM_INFO
	.align		4
.L_41:
        /*0028*/ 	.byte	0x04, 0x17
        /*002a*/ 	.short	(.L_43 - .L_42)
.L_42:
        /*002c*/ 	.word	0x00000000
        /*0030*/ 	.short	0x0003
        /*0032*/ 	.short	0x0018
        /*0034*/ 	.byte	0x00, 0xf0, 0x11, 0x00


	//----- nvinfo : EIATTR_KPARAM_INFO
	.align		4
.L_43:
        /*0038*/ 	.byte	0x04, 0x17
        /*003a*/ 	.short	(.L_45 - .L_44)
.L_44:
        /*003c*/ 	.word	0x00000000
        /*0040*/ 	.short	0x0002
        /*0042*/ 	.short	0x0010
        /*0044*/ 	.byte	0x00, 0xf5, 0x21, 0x00


	//----- nvinfo : EIATTR_KPARAM_INFO
	.align		4
.L_45:
        /*0048*/ 	.byte	0x04, 0x17
        /*004a*/ 	.short	(.L_47 - .L_46)
.L_46:
        /*004c*/ 	.word	0x00000000
        /*0050*/ 	.short	0x0001
        /*0052*/ 	.short	0x0008
        /*0054*/ 	.byte	0x00, 0xf5, 0x21, 0x00


	//----- nvinfo : EIATTR_KPARAM_INFO
	.align		4
.L_47:
        /*0058*/ 	.byte	0x04, 0x17
        /*005a*/ 	.short	(.L_49 - .L_48)
.L_48:
        /*005c*/ 	.word	0x00000000
        /*0060*/ 	.short	0x0000
        /*0062*/ 	.short	0x0000
        /*0064*/ 	.byte	0x00, 0xf5, 0x21, 0x00


	//----- nvinfo : EIATTR_SPARSE_MMA_MASK
	.align		4
.L_49:
        /*0068*/ 	.byte	0x03, 0x50
        /*006a*/ 	.short	0x0000


	//----- nvinfo : EIATTR_MAXREG_COUNT
	.align		4
        /*006c*/ 	.byte	0x03, 0x1b
        /*006e*/ 	.short	0x00ff


	//----- nvinfo : EIATTR_MERCURY_ISA_VERSION
	.align		4
        /*0070*/ 	.byte	0x03, 0x5f
        /*0072*/ 	.short	0x0101


	//----- nvinfo : EIATTR_VRC_CTA_INIT_COUNT
	.align		4
        /*0074*/ 	.byte	0x02, 0x4a
	.zero		1
	.zero		1


	//----- nvinfo : EIATTR_EXIT_INSTR_OFFSETS
	.align		4
        /*0078*/ 	.byte	0x04, 0x1c
        /*007a*/ 	.short	(.L_51 - .L_50)


	//   ....[0]....
.L_50:
        /*007c*/ 	.word	0x00000080


	//   ....[1]....
        /*0080*/ 	.word	0x000000d0


	//   ....[2]....
        /*0084*/ 	.word	0x00000250


	//----- nvinfo : EIATTR_CBANK_PARAM_SIZE
	.align		4
.L_51:
        /*0088*/ 	.byte	0x03, 0x19
        /*008a*/ 	.short	0x0024


	//----- nvinfo : EIATTR_PARAM_CBANK
	.align		4
        /*008c*/ 	.byte	0x04, 0x0a
        /*008e*/ 	.short	(.L_53 - .L_52)
	.align		4
.L_52:
        /*0090*/ 	.word	index@(.nv.constant0._Z9makeMergePiS_S_iii)
        /*0094*/ 	.short	0x0380
        /*0096*/ 	.short	0x0024


	//----- nvinfo : EIATTR_SW_WAR
	.align		4
.L_53:
        /*0098*/ 	.byte	0x04, 0x36
        /*009a*/ 	.short	(.L_55 - .L_54)
.L_54:
        /*009c*/ 	.word	0x00000008
.L_55:


//--------------------- .nv.info._Z7makeNewPiS_iii --------------------------
	.section	.nv.info._Z7makeNewPiS_iii,"",@"SHT_CUDA_INFO"
	.sectionflags	@""
	.align	4


	//----- nvinfo : EIATTR_CUDA_API_VERSION
	.align		4
        /*0000*/ 	.byte	0x04, 0x37
        /*0002*/ 	.short	(.L_57 - .L_56)
.L_56:
        /*0004*/ 	.word	0x00000082


	//----- nvinfo : EIATTR_KPARAM_INFO
	.align		4
.L_57:
        /*0008*/ 	.byte	0x04, 0x17
        /*000a*/ 	.short	(.L_59 - .L_58)
.L_58:
        /*000c*/ 	.word	0x00000000
        /*0010*/ 	.short	0x0004
        /*0012*/ 	.short	0x0018
        /*0014*/ 	.byte	0x00, 0xf0, 0x11, 0x00


	//----- nvinfo : EIATTR_KPARAM_INFO
	.align		4
.L_59:
        /*0018*/ 	.byte	0x04, 0x17
        /*001a*/ 	.short	(.L_61 - .L_60)
.L_60:
        /*001c*/ 	.word	0x00000000
        /*0020*/ 	.short	0x0003
        /*0022*/ 	.short	0x0014
        /*0024*/ 	.byte	0x00, 0xf0, 0x11, 0x00


	//----- nvinfo : EIATTR_KPARAM_INFO
	.align		4
.L_61:
        /*0028*/ 	.byte	0x04, 0x17
        /*002a*/ 	.short	(.L_63 - .L_62)
.L_62:
        /*002c*/ 	.word	0x00000000
        /*0030*/ 	.short	0x0002
        /*0032*/ 	.short	0x0010
        /*0034*/ 	.byte	0x00, 0xf0, 0x11, 0x00


	//----- nvinfo : EIATTR_KPARAM_INFO
	.align		4
.L_63:
        /*0038*/ 	.byte	0x04, 0x17
        /*003a*/ 	.short	(.L_65 - .L_64)
.L_64:
        /*003c*/ 	.word	0x00000000
        /*0040*/ 	.short	0x0001
        /*0042*/ 	.short	0x0008
        /*0044*/ 	.byte	0x00, 0xf5, 0x21, 0x00


	//----- nvinfo : EIATTR_KPARAM_INFO
	.align		4
.L_65:
        /*0048*/ 	.byte	0x04, 0x17
        /*004a*/ 	.short	(.L_67 - .L_66)
.L_66:
        /*004c*/ 	.word	0x00000000
        /*0050*/ 	.short	0x0000
        /*0052*/ 	.short	0x0000
        /*0054*/ 	.byte	0x00, 0xf5, 0x21, 0x00


	//----- nvinfo : EIATTR_SPARSE_MMA_MASK
	.align		4
.L_67:
        /*0058*/ 	.byte	0x03, 0x50
        /*005a*/ 	.short	0x0000


	//----- nvinfo : EIATTR_MAXREG_COUNT
	.align		4
        /*005c*/ 	.byte	0x03, 0x1b
        /*005e*/ 	.short	0x00ff


	//----- nvinfo : EIATTR_MERCURY_ISA_VERSION
	.align		4
        /*0060*/ 	.byte	0x03, 0x5f
        /*0062*/ 	.short	0x0101


	//----- nvinfo : EIATTR_VRC_CTA_INIT_COUNT
	.align		4
        /*0064*/ 	.byte	0x02, 0x4a
	.zero		1
	.zero		1


	//----- nvinfo : EIATTR_EXIT_INSTR_OFFSETS
	.align		4
        /*0068*/ 	.byte	0x04, 0x1c
        /*006a*/ 	.short	(.L_69 - .L_68)


	//   ....[0]....
.L_68:
        /*006c*/ 	.word	0x00000080


	//   ....[1]....
        /*0070*/ 	.word	0x00000270


	//   ....[2]....
        /*0074*/ 	.word	0x000003d0


	//   ....[3]....
        /*0078*/ 	.word	0x000004b0


	//   ....[4]....
        /*007c*/ 	.word	0x00000540


	//   ....[5]....
        /*0080*/ 	.word	0x00000660


	//   ....[6]....
        /*0084*/ 	.word	0x00000750


	//   ....[7]....
        /*0088*/ 	.word	0x000007e0


	//   ....[8]....
        /*008c*/ 	.word	0x000008d0


	//   ....[9]....
        /*0090*/ 	.word	0x000009b0


	//   ....[10]....
        /*0094*/ 	.word	0x00000a30


	//----- nvinfo : EIATTR_CRS_STACK_SIZE
	.align		4
.L_69:
        /*0098*/ 	.byte	0x04, 0x1e
        /*009a*/ 	.short	(.L_71 - .L_70)
.L_70:
        /*009c*/ 	.word	0x00000000


	//----- nvinfo : EIATTR_CBANK_PARAM_SIZE
	.align		4
.L_71:
        /*00a0*/ 	.byte	0x03, 0x19
        /*00a2*/ 	.short	0x001c


	//----- nvinfo : EIATTR_PARAM_CBANK
	.align		4
        /*00a4*/ 	.byte	0x04, 0x0a
        /*00a6*/ 	.short	(.L_73 - .L_72)
	.align		4
.L_72:
        /*00a8*/ 	.word	index@(.nv.constant0._Z7makeNewPiS_iii)
        /*00ac*/ 	.short	0x0380
        /*00ae*/ 	.short	0x001c


	//----- nvinfo : EIATTR_SW_WAR
	.align		4
.L_73:
        /*00b0*/ 	.byte	0x04, 0x36
        /*00b2*/ 	.short	(.L_75 - .L_74)
.L_74:
        /*00b4*/ 	.word	0x00000008
.L_75:


//--------------------- .nv.info._Z9getMinidxPiS_ii --------------------------
	.section	.nv.info._Z9getMinidxPiS_ii,"",@"SHT_CUDA_INFO"
	.sectionflags	@""
	.align	4


	//----- nvinfo : EIATTR_CUDA_API_VERSION
	.align		4
        /*0000*/ 	.byte	0x04, 0x37
        /*0002*/ 	.short	(.L_77 - .L_76)
.L_76:
        /*0004*/ 	.word	0x00000082


	//----- nvinfo : EIATTR_KPARAM_INFO
	.align		4
.L_77:
        /*0008*/ 	.byte	0x04, 0x17
        /*000a*/ 	.short	(.L_79 - .L_78)
.L_78:
        /*000c*/ 	.word	0x00000000
        /*0010*/ 	.short	0x0003
        /*0012*/ 	.short	0x0014
        /*0014*/ 	.byte	0x00, 0xf0, 0x11, 0x00


	//----- nvinfo : EIATTR_KPARAM_INFO
	.align		4
.L_79:
        /*0018*/ 	.byte	0x04, 0x17
        /*001a*/ 	.short	(.L_81 - .L_80)
.L_80:
        /*001c*/ 	.word	0x00000000
        /*0020*/ 	.short	0x0002
        /*0022*/ 	.short	0x0010
        /*0024*/ 	.byte	0x00, 0xf0, 0x11, 0x00


	//----- nvinfo : EIATTR_KPARAM_INFO
	.align		4
.L_81:
        /*0028*/ 	.byte	0x04, 0x17
        /*002a*/ 	.short	(.L_83 - .L_82)
.L_82:
        /*002c*/ 	.word	0x00000000
        /*0030*/ 	.short	0x0001
        /*0032*/ 	.short	0x0008
        /*0034*/ 	.byte	0x00, 0xf5, 0x21, 0x00


	//----- nvinfo : EIATTR_KPARAM_INFO
	.align		4
.L_83:
        /*0038*/ 	.byte	0x04, 0x17
        /*003a*/ 	.short	(.L_85 - .L_84)
.L_84:
        /*003c*/ 	.word	0x00000000
        /*0040*/ 	.short	0x0000
        /*0042*/ 	.short	0x0000
        /*0044*/ 	.byte	0x00, 0xf5, 0x21, 0x00


	//----- nvinfo : EIATTR_SPARSE_MMA_MASK
	.align		4
.L_85:
        /*0048*/ 	.byte	0x03, 0x50
        /*004a*/ 	.short	0x0000


	//----- nvinfo : EIATTR_MAXREG_COUNT
	.align		4
        /*004c*/ 	.byte	0x03, 0x1b
        /*004e*/ 	.short	0x00ff


	//----- nvinfo : EIATTR_MERCURY_ISA_VERSION
	.align		4
        /*0050*/ 	.byte	0x03, 0x5f
        /*0052*/ 	.short	0x0101


	//----- nvinfo : EIATTR_VRC_CTA_INIT_COUNT
	.align		4
        /*0054*/ 	.byte	0x02, 0x4a
	.zero		1
	.zero		1


	//----- nvinfo : EIATTR_EXIT_INSTR_OFFSETS
	.align		4
        /*0058*/ 	.byte	0x04, 0x1c
        /*005a*/ 	.short	(.L_87 - .L_86)


	//   ....[0]....
.L_86:
        /*005c*/ 	.word	0x00000080


	//   ....[1]....
        /*0060*/ 	.word	0x000000f0


	//   ....[2]....
        /*0064*/ 	.word	0x00000120


	//----- nvinfo : EIATTR_CBANK_PARAM_SIZE
	.align		4
.L_87:
        /*0068*/ 	.byte	0x03, 0x19
        /*006a*/ 	.short	0x0018


	//----- nvinfo : EIATTR_PARAM_CBANK
	.align		4
        /*006c*/ 	.byte	0x04, 0x0a
        /*006e*/ 	.short	(.L_89 - .L_88)
	.align		4
.L_88:
        /*0070*/ 	.word	index@(.nv.constant0._Z9getMinidxPiS_ii)
        /*0074*/ 	.short	0x0380
        /*0076*/ 	.short	0x0018


	//----- nvinfo : EIATTR_SW_WAR
	.align		4
.L_89:
        /*0078*/ 	.byte	0x04, 0x36
        /*007a*/ 	.short	(.L_91 - .L_90)
.L_90:
        /*007c*/ 	.word	0x00000008
.L_91:


//--------------------- .nv.info._Z7findMinPiS_i  --------------------------
	.section	.nv.info._Z7findMinPiS_i,"",@"SHT_CUDA_INFO"
	.sectionflags	@""
	.align	4


	//----- nvinfo : EIATTR_CUDA_API_VERSION
	.align		4
        /*0000*/ 	.byte	0x04, 0x37
        /*0002*/ 	.short	(.L_93 - .L_92)
.L_92:
        /*0004*/ 	.word	0x00000082


	//----- nvinfo : EIATTR_KPARAM_INFO
	.align		4
.L_93:
        /*0008*/ 	.byte	0x04, 0x17
        /*000a*/ 	.short	(.L_95 - .L_94)
.L_94:
        /*000c*/ 	.word	0x00000000
        /*0010*/ 	.short	0x0002
        /*0012*/ 	.short	0x0010
        /*0014*/ 	.byte	0x00, 0xf0, 0x11, 0x00


	//----- nvinfo : EIATTR_KPARAM_INFO
	.align		4
.L_95:
        /*0018*/ 	.byte	0x04, 0x17
        /*001a*/ 	.short	(.L_97 - .L_96)
.L_96:
        /*001c*/ 	.word	0x00000000
        /*0020*/ 	.short	0x0001
        /*0022*/ 	.short	0x0008
        /*0024*/ 	.byte	0x00, 0xf5, 0x21, 0x00


	//----- nvinfo : EIATTR_KPARAM_INFO
	.align		4
.L_97:
        /*0028*/ 	.byte	0x04, 0x17
        /*002a*/ 	.short	(.L_99 - .L_98)
.L_98:
        /*002c*/ 	.word	0x00000000
        /*0030*/ 	.short	0x0000
        /*0032*/ 	.short	0x0000
        /*0034*/ 	.byte	0x00, 0xf5, 0x21, 0x00


	//----- nvinfo : EIATTR_SPARSE_MMA_MASK
	.align		4
.L_99:
        /*0038*/ 	.byte	0x03, 0x50
        /*003a*/ 	.short	0x0000


	//----- nvinfo : EIATTR_MAXREG_COUNT
	.align		4
        /*003c*/ 	.byte	0x03, 0x1b
        /*003e*/ 	.short	0x00ff


	//----- nvinfo : EIATTR_MERCURY_ISA_VERSION
	.align		4
        /*0040*/ 	.byte	0x03, 0x5f
        /*0042*/ 	.short	0x0101


	//----- nvinfo : EIATTR_INT_WARP_WIDE_INSTR_OFFSETS
	.align		4
        /*0044*/ 	.byte	0x04, 0x31
        /*0046*/ 	.short	(.L_101 - .L_100)


	//   ....[0]....
.L_100:
        /*0048*/ 	.word	0x000000e0


	//   ....[1]....
        /*004c*/ 	.word	0x00000120


	//----- nvinfo : EIATTR_VRC_CTA_INIT_COUNT
	.align		4
.L_101:
        /*0050*/ 	.byte	0x02, 0x4a
	.zero		1
	.zero		1


	//----- nvinfo : EIATTR_EXIT_INSTR_OFFSETS
	.align		4
        /*0054*/ 	.byte	0x04, 0x1c
        /*0056*/ 	.short	(.L_103 - .L_102)


	//   ....[0]....
.L_102:
        /*0058*/ 	.word	0x00000080


	//   ....[1]....
        /*005c*/ 	.word	0x00000150


	//----- nvinfo : EIATTR_CBANK_PARAM_SIZE
	.align		4
.L_103:
        /*0060*/ 	.byte	0x03, 0x19
        /*0062*/ 	.short	0x0014


	//----- nvinfo : EIATTR_PARAM_CBANK
	.align		4
        /*0064*/ 	.byte	0x04, 0x0a
        /*0066*/ 	.short	(.L_105 - .L_104)
	.align		4
.L_104:
        /*0068*/ 	.word	index@(.nv.constant0._Z7findMinPiS_i)
        /*006c*/ 	.short	0x0380
        /*006e*/ 	.short	0x0014


	//----- nvinfo : EIATTR_SW_WAR
	.align		4
.L_105:
        /*0070*/ 	.byte	0x04, 0x36
        /*0072*/ 	.short	(.L_107 - .L_106)
.L_106:
        /*0074*/ 	.word	0x00000008
.L_107:


//--------------------- .nv.info._Z9create_njPiS_S_i --------------------------
	.section	.nv.info._Z9create_njPiS_S_i,"",@"SHT_CUDA_INFO"
	.sectionflags	@""
	.align	4


	//----- nvinfo : EIATTR_CUDA_API_VERSION
	.align		4
        /*0000*/ 	.byte	0x04, 0x37
        /*0002*/ 	.short	(.L_109 - .L_108)
.L_108:
        /*0004*/ 	.word	0x00000082


	//----- nvinfo : EIATTR_KPARAM_INFO
	.align		4
.L_109:
        /*0008*/ 	.byte	0x04, 0x17
        /*000a*/ 	.short	(.L_111 - .L_110)
.L_110:
        /*000c*/ 	.word	0x00000000
        /*0010*/ 	.short	0x0003
        /*0012*/ 	.short	0x0018
        /*0014*/ 	.byte	0x00, 0xf0, 0x11, 0x00


	//----- nvinfo : EIATTR_KPARAM_INFO
	.align		4
.L_111:
        /*0018*/ 	.byte	0x04, 0x17
        /*001a*/ 	.short	(.L_113 - .L_112)
.L_112:
        /*001c*/ 	.word	0x00000000
        /*0020*/ 	.short	0x0002
        /*0022*/ 	.short	0x0010
        /*0024*/ 	.byte	0x00, 0xf5, 0x21, 0x00


	//----- nvinfo : EIATTR_KPARAM_INFO
	.align		4
.L_113:
        /*0028*/ 	.byte	0x04, 0x17
        /*002a*/ 	.short	(.L_115 - .L_114)
.L_114:
        /*002c*/ 	.word	0x00000000
        /*0030*/ 	.short	0x0001
        /*0032*/ 	.short	0x0008
        /*0034*/ 	.byte	0x00, 0xf5, 0x21, 0x00


	//----- nvinfo : EIATTR_KPARAM_INFO
	.align		4
.L_115:
        /*0038*/ 	.byte	0x04, 0x17
        /*003a*/ 	.short	(.L_117 - .L_116)
.L_116:
        /*003c*/ 	.word	0x00000000
        /*0040*/ 	.short	0x0000
        /*0042*/ 	.short	0x0000
        /*0044*/ 	.byte	0x00, 0xf5, 0x21, 0x00


	//----- nvinfo : EIATTR_SPARSE_MMA_MASK
	.align		4
.L_117:
        /*0048*/ 	.byte	0x03, 0x50
        /*004a*/ 	.short	0x0000


	//----- nvinfo : EIATTR_MAXREG_COUNT
	.align		4
        /*004c*/ 	.byte	0x03, 0x1b
        /*004e*/ 	.short	0x00ff


	//----- nvinfo : EIATTR_MERCURY_ISA_VERSION
	.align		4
        /*0050*/ 	.byte	0x03, 0x5f
        /*0052*/ 	.short	0x0101


	//----- nvinfo : EIATTR_VRC_CTA_INIT_COUNT
	.align		4
        /*0054*/ 	.byte	0x02, 0x4a
	.zero		1
	.zero		1


	//----- nvinfo : EIATTR_EXIT_INSTR_OFFSETS
	.align		4
        /*0058*/ 	.byte	0x04, 0x1c
        /*005a*/ 	.short	(.L_119 - .L_118)


	//   ....[0]....
.L_118:
        /*005c*/ 	.word	0x00000080


	//   ....[1]....
        /*0060*/ 	.word	0x00000280


	//   ....[2]....
        /*0064*/ 	.word	0x00000370


	//----- nvinfo : EIATTR_CBANK_PARAM_SIZE
	.align		4
.L_119:
        /*0068*/ 	.byte	0x03, 0x19
        /*006a*/ 	.short	0x001c


	//----- nvinfo : EIATTR_PARAM_CBANK
	.align		4
        /*006c*/ 	.byte	0x04, 0x0a
        /*006e*/ 	.short	(.L_121 - .L_120)
	.align		4
.L_120:
        /*0070*/ 	.word	index@(.nv.constant0._Z9create_njPiS_S_i)
        /*0074*/ 	.short	0x0380
        /*0076*/ 	.short	0x001c


	//----- nvinfo : EIATTR_SW_WAR
	.align		4
.L_121:
        /*0078*/ 	.byte	0x04, 0x36
        /*007a*/ 	.short	(.L_123 - .L_122)
.L_122:
        /*007c*/ 	.word	0x00000008
.L_123:


//--------------------- .nv.info._Z6getsumPiS_i   --------------------------
	.section	.nv.info._Z6getsumPiS_i,"",@"SHT_CUDA_INFO"
	.sectionflags	@""
	.align	4


	//----- nvinfo : EIATTR_CUDA_API_VERSION
	.align		4
        /*0000*/ 	.byte	0x04, 0x37
        /*0002*/ 	.short	(.L_125 - .L_124)
.L_124:
        /*0004*/ 	.word	0x00000082


	//----- nvinfo : EIATTR_KPARAM_INFO
	.align		4
.L_125:
        /*0008*/ 	.byte	0x04, 0x17
        /*000a*/ 	.short	(.L_127 - .L_126)
.L_126:
        /*000c*/ 	.word	0x00000000
        /*0010*/ 	.short	0x0002
        /*0012*/ 	.short	0x0010
        /*0014*/ 	.byte	0x00, 0xf0, 0x11, 0x00


	//----- nvinfo : EIATTR_KPARAM_INFO
	.align		4
.L_127:
        /*0018*/ 	.byte	0x04, 0x17
        /*001a*/ 	.short	(.L_129 - .L_128)
.L_128:
        /*001c*/ 	.word	0x00000000
        /*0020*/ 	.short	0x0001
        /*0022*/ 	.short	0x0008
        /*0024*/ 	.byte	0x00, 0xf5, 0x21, 0x00


	//----- nvinfo : EIATTR_KPARAM_INFO
	.align		4
.L_129:
        /*0028*/ 	.byte	0x04, 0x17
        /*002a*/ 	.short	(.L_131 - .L_130)
.L_130:
        /*002c*/ 	.word	0x00000000
        /*0030*/ 	.short	0x0000
        /*0032*/ 	.short	0x0000
        /*0034*/ 	.byte	0x00, 0xf5, 0x21, 0x00


	//----- nvinfo : EIATTR_SPARSE_MMA_MASK
	.align		4
.L_131:
        /*0038*/ 	.byte	0x03, 0x50
        /*003a*/ 	.short	0x0000


	//----- nvinfo : EIATTR_MAXREG_COUNT
	.align		4
        /*003c*/ 	.byte	0x03, 0x1b
        /*003e*/ 	.short	0x00ff


	//----- nvinfo : EIATTR_MERCURY_ISA_VERSION
	.align		4
        /*0040*/ 	.byte	0x03, 0x5f
        /*0042*/ 	.short	0x0101


	//----- nvinfo : EIATTR_VRC_CTA_INIT_COUNT
	.align		4
        /*0044*/ 	.byte	0x02, 0x4a
	.zero		1
	.zero		1


	//----- nvinfo : EIATTR_EXIT_INSTR_OFFSETS
	.align		4
        /*0048*/ 	.byte	0x04, 0x1c
        /*004a*/ 	.short	(.L_133 - .L_132)


	//   ....[0]....
.L_132:
        /*004c*/ 	.word	0x00000080


	//   ....[1]....
        /*0050*/ 	.word	0x00000270


	//----- nvinfo : EIATTR_CBANK_PARAM_SIZE
	.align		4
.L_133:
        /*0054*/ 	.byte	0x03, 0x19
        /*0056*/ 	.short	0x0014


	//----- nvinfo : EIATTR_PARAM_CBANK
	.align		4
        /*0058*/ 	.byte	0x04, 0x0a
        /*005a*/ 	.short	(.L_135 - .L_134)
	.align		4
.L_134:
        /*005c*/ 	.word	index@(.nv.constant0._Z6getsumPiS_i)
        /*0060*/ 	.short	0x0380
        /*0062*/ 	.short	0x0014


	//----- nvinfo : EIATTR_SW_WAR
	.align		4
.L_135:
        /*0064*/ 	.byte	0x04, 0x36
        /*0066*/ 	.short	(.L_137 - .L_136)
.L_136:
        /*0068*/ 	.word	0x00000008
.L_137:


//--------------------- .nv.callgraph             --------------------------
	.section	.nv.callgraph,"",@"SHT_CUDA_CALLGRAPH"
	.align	4
	.sectionentsize	8
	.align		4
        /*0000*/ 	.word	0x00000000
	.align		4
        /*0004*/ 	.word	0xffffffff
	.align		4
        /*0008*/ 	.word	0x00000000
	.align		4
        /*000c*/ 	.word	0xfffffffe
	.align		4
        /*0010*/ 	.word	0x00000000
	.align		4
        /*0014*/ 	.word	0xfffffffd
	.align		4
        /*0018*/ 	.word	0x00000000
	.align		4
        /*001c*/ 	.word	0xfffffffc


//--------------------- .text._Z9makeMergePiS_S_iii --------------------------
	.section	.text._Z9makeMergePiS_S_iii,"ax",@progbits
	.align	128
        .global         _Z9makeMergePiS_S_iii
        .type           _Z9makeMergePiS_S_iii,@function
        .size           _Z9makeMergePiS_S_iii,(.L_x_14 - _Z9makeMergePiS_S_iii)
        .other          _Z9makeMergePiS_S_iii,@"STO_CUDA_ENTRY STV_DEFAULT"
_Z9makeMergePiS_S_iii:
.text._Z9makeMergePiS_S_iii:
[----:B------:R-:W-:Y:S01]  /*0000*/  LDC R1, c[0x0][0x37c] ;  /* 0x0000df00ff017b82 */ /* 0x000fe20000000800 */
[----:B------:R-:W0:Y:S01]  /*0010*/  S2R R13, SR_CTAID.X ;  /* 0x00000000000d7919 */ /* 0x000e220000002500 */
[----:B------:R-:W1:Y:S01]  /*0020*/  LDCU UR8, c[0x0][0x3a0] ;  /* 0x00007400ff0877ac */ /* 0x000e620008000800 */
[----:B------:R-:W0:Y:S01]  /*0030*/  S2R R0, SR_TID.X ;  /* 0x0000000000007919 */ /* 0x000e220000002100 */
[----:B------:R-:W0:Y:S01]  /*0040*/  LDCU UR5, c[0x0][0x360] ;  /* 0x00006c00ff0577ac */ /* 0x000e220008000800 */
[----:B-1----:R-:W-:Y:S01]  /*0050*/  UIADD3 UR4, UPT, UPT, UR8, -0x1, URZ ;  /* 0xffffffff08047890 */ /* 0x002fe2000fffe0ff */
[----:B0-----:R-:W-:-:S05]  /*0060*/  IMAD R13, R13, UR5, R0 ;  /* 0x000000050d0d7c24 */ /* 0x001fca000f8e0200 */
[----:B------:R-:W-:-:S13]  /*0070*/  ISETP.GE.AND P0, PT, R13, UR4, PT ;  /* 0x000000040d007c0c */ /* 0x000fda000bf06270 */
[----:B------:R-:W-:Y:S05]  /*0080*/  @P0 EXIT ;  /* 0x000000000000094d */ /* 0x000fea0003800000 */
[----:B------:R-:W-:Y:S01]  /*0090*/  ISETP.NE.AND P0, PT, R13, RZ, PT ;  /* 0x000000ff0d00720c */ /* 0x000fe20003f05270 */
[----:B------:R-:W0:-:S12]  /*00a0*/  LDCU.64 UR6, c[0x0][0x358] ;  /* 0x00006b00ff0677ac */ /* 0x000e180008000a00 */
[----:B------:R-:W0:Y:S02]  /*00b0*/  @!P0 LDC.64 R2, c[0x0][0x380] ;  /* 0x0000e000ff028b82 */ /* 0x000e240000000a00 */
[----:B0-----:R0:W-:Y:S01]  /*00c0*/  @!P0 STG.E desc[UR6][R2.64], RZ ;  /* 0x000000ff02008986 */ /* 0x0011e2000c101906 */
[----:B------:R-:W-:Y:S05]  /*00d0*/  @!P0 EXIT ;  /* 0x000000000000894d */ /* 0x000fea0003800000 */
[----:B0-----:R-:W0:Y:S08]  /*00e0*/  LDC.64 R2, c[0x0][0x390] ;  /* 0x0000e400ff027b82 */ /* 0x001e300000000a00 */
[----:B------:R-:W1:Y:S08]  /*00f0*/  LDC.64 R10, c[0x0][0x398] ;  /* 0x0000e600ff0a7b82 */ /* 0x000e700000000a00 */
[----:B------:R-:W2:Y:S01]  /*0100*/  LDC.64 R6, c[0x0][0x388] ;  /* 0x0000e200ff067b82 */ /* 0x000ea20000000a00 */
[----:B0-----:R-:W-:-:S06]  /*0110*/  IMAD.WIDE R2, R13, 0x4, R2 ;  /* 0x000000040d027825 */ /* 0x001fcc00078e0202 */
[----:B------:R-:W3:Y:S01]  /*0120*/  LDG.E R2, desc[UR6][R2.64] ;  /* 0x0000000602027981 */ /* 0x000ee2000c1e1900 */
[----:B-1----:R-:W-:-:S04]  /*0130*/  IMAD R9, R10, UR8, R11 ;  /* 0x000000080a097c24 */ /* 0x002fc8000f8e020b */
[----:B--2---:R-:W-:-:S06]  /*0140*/  IMAD.WIDE R8, R9, 0x4, R6 ;  /* 0x0000000409087825 */ /* 0x004fcc00078e0206 */
[----:B------:R-:W2:Y:S01]  /*0150*/  LDG.E R8, desc[UR6][R8.64] ;  /* 0x0000000608087981 */ /* 0x000ea2000c1e1900 */
[--C-:B---3--:R-:W-:Y:S02]  /*0160*/  IMAD R5, R10, UR8, R2.reuse ;  /* 0x000000080a057c24 */ /* 0x108fe4000f8e0202 */
[----:B------:R-:W-:Y:S02]  /*0170*/  IMAD R11, R11, UR8, R2 ;  /* 0x000000080b0b7c24 */ /* 0x000fe4000f8e0202 */
[----:B------:R-:W-:-:S04]  /*0180*/  IMAD.WIDE R4, R5, 0x4, R6 ;  /* 0x0000000405047825 */ /* 0x000fc800078e0206 */
[----:B------:R-:W-:Y:S02]  /*0190*/  IMAD.WIDE R6, R11, 0x4, R6 ;  /* 0x000000040b067825 */ /* 0x000fe400078e0206 */
[----:B------:R-:W2:Y:S01]  /*01a0*/  LDG.E R4, desc[UR6][R4.64] ;  /* 0x0000000604047981 */ /* 0x000ea2000c1e1900 */
[----:B------:R-:W0:Y:S03]  /*01b0*/  LDC.64 R10, c[0x0][0x380] ;  /* 0x0000e000ff0a7b82 */ /* 0x000e260000000a00 */
[----:B------:R-:W2:Y:S01]  /*01c0*/  LDG.E R7, desc[UR6][R6.64] ;  /* 0x0000000606077981 */ /* 0x000ea2000c1e1900 */
[C---:B------:R-:W-:Y:S02]  /*01d0*/  IMAD R15, R13.reuse, UR4, RZ ;  /* 0x000000040d0f7c24 */ /* 0x040fe4000f8e02ff */
[----:B0-----:R-:W-:-:S04]  /*01e0*/  IMAD.WIDE R2, R13, 0x4, R10 ;  /* 0x000000040d027825 */ /* 0x001fc800078e020a */
[----:B------:R-:W-:Y:S01]  /*01f0*/  IMAD.WIDE R10, R15, 0x4, R10 ;  /* 0x000000040f0a7825 */ /* 0x000fe200078e020a */
[----:B--2---:R-:W-:-:S04]  /*0200*/  IADD3 R0, PT, PT, -R8, R7, R4 ;  /* 0x0000000708007210 */ /* 0x004fc80007ffe104 */
[----:B------:R-:W-:-:S04]  /*0210*/  LEA.HI R0, R0, R0, RZ, 0x1 ;  /* 0x0000000000007211 */ /* 0x000fc800078f08ff */
[----:B------:R-:W-:-:S05]  /*0220*/  SHF.R.S32.HI R13, RZ, 0x1, R0 ;  /* 0x00000001ff0d7819 */ /* 0x000fca0000011400 */
[----:B------:R-:W-:Y:S04]  /*0230*/  STG.E desc[UR6][R2.64], R13 ;  /* 0x0000000d02007986 */ /* 0x000fe8000c101906 */
[----:B------:R-:W-:Y:S01]  /*0240*/  STG.E desc[UR6][R10.64], R13 ;  /* 0x0000000d0a007986 */ /* 0x000fe2000c101906 */
[----:B------:R-:W-:Y:S05]  /*0250*/  EXIT ;  /* 0x000000000000794d */ /* 0x000fea0003800000 */
.L_x_0:
[----:B------:R-:W-:-:S00]  /*0260*/  BRA `(.L_x_0) ;  /* 0xfffffffc00fc7947 */ /* 0x000fc0000383ffff */
[----:B------:R-:W-:-:S00]  /*0270*/  NOP ;  /* 0x0000000000007918 */ /* 0x000fc00000000000 */
        /* <DEDUP_REMOVED lines=8> */
.L_x_14:


//--------------------- .text._Z7makeNewPiS_iii   --------------------------
	.section	.text._Z7makeNewPiS_iii,"ax",@progbits
	.align	128
        .global         _Z7makeNewPiS_iii
        .type           _Z7makeNewPiS_iii,@function
        .size           _Z7makeNewPiS_iii,(.L_x_15 - _Z7makeNewPiS_iii)
        .other          _Z7makeNewPiS_iii,@"STO_CUDA_ENTRY STV_DEFAULT"
_Z7makeNewPiS_iii:
.text._Z7makeNewPiS_iii:
[----:B------:R-:W-:Y:S01]  /*0000*/  LDC R1, c[0x0][0x37c] ;  /* 0x0000df00ff017b82 */ /* 0x000fe20000000800 */
[----:B------:R-:W0:Y:S07]  /*0010*/  S2R R2, SR_CTAID.X ;  /* 0x0000000000027919 */ /* 0x000e2e0000002500 */
[----:B------:R-:W1:Y:S01]  /*0020*/  LDC R7, c[0x0][0x398] ;  /* 0x0000e600ff077b82 */ /* 0x000e620000000800 */
[----:B------:R-:W0:Y:S01]  /*0030*/  LDCU UR4, c[0x0][0x360] ;  /* 0x00006c00ff0477ac */ /* 0x000e220008000800 */
[----:B------:R-:W0:Y:S02]  /*0040*/  S2R R3, SR_TID.X ;  /* 0x0000000000037919 */ /* 0x000e240000002100 */
[----:B0-----:R-:W-:-:S02]  /*0050*/  IMAD R2, R2, UR4, R3 ;  /* 0x0000000402027c24 */ /* 0x001fc4000f8e0203 */
[----:B-1----:R-:W-:-:S05]  /*0060*/  IMAD R3, R7, R7, RZ ;  /* 0x0000000707037224 */ /* 0x002fca00078e02ff */
[----:B------:R-:W-:-:S13]  /*0070*/  ISETP.GE.AND P0, PT, R2, R3, PT ;  /* 0x000000030200720c */ /* 0x000fda0003f06270 */
[----:B------:R-:W-:Y:S05]  /*0080*/  @P0 EXIT ;  /* 0x000000000000094d */ /* 0x000fea0003800000 */
[----:B------:R-:W-:Y:S01]  /*0090*/  IABS R9, R7 ;  /* 0x0000000700097213 */ /* 0x000fe20000000000 */
[----:B------:R-:W0:Y:S03]  /*00a0*/  LDCU.64 UR4, c[0x0][0x390] ;  /* 0x00007200ff0477ac */ /* 0x000e260008000a00 */
[----:B------:R-:W1:Y:S08]  /*00b0*/  I2F.RP R0, R9 ;  /* 0x0000000900007306 */ /* 0x000e700000209400 */
[----:B-1----:R-:W1:Y:S02]  /*00c0*/  MUFU.RCP R0, R0 ;  /* 0x0000000000007308 */ /* 0x002e640000001000 */
[----:B-1----:R-:W-:-:S06]  /*00d0*/  VIADD R4, R0, 0xffffffe ;  /* 0x0ffffffe00047836 */ /* 0x002fcc0000000000 */
[----:B------:R1:W2:Y:S02]  /*00e0*/  F2I.FTZ.U32.TRUNC.NTZ R5, R4 ;  /* 0x0000000400057305 */ /* 0x0002a4000021f000 */
[----:B-1----:R-:W-:Y:S02]  /*00f0*/  IMAD.MOV.U32 R4, RZ, RZ, RZ ;  /* 0x000000ffff047224 */ /* 0x002fe400078e00ff */
[----:B--2---:R-:W-:-:S04]  /*0100*/  IMAD.MOV R6, RZ, RZ, -R5 ;  /* 0x000000ffff067224 */ /* 0x004fc800078e0a05 */
[----:B------:R-:W-:Y:S01]  /*0110*/  IMAD R3, R6, R9, RZ ;  /* 0x0000000906037224 */ /* 0x000fe200078e02ff */
[----:B------:R-:W-:-:S03]  /*0120*/  IABS R6, R2 ;  /* 0x0000000200067213 */ /* 0x000fc60000000000 */
[----:B------:R-:W-:-:S06]  /*0130*/  IMAD.HI.U32 R5, R5, R3, R4 ;  /* 0x0000000305057227 */ /* 0x000fcc00078e0004 */
[----:B------:R-:W-:-:S04]  /*0140*/  IMAD.HI.U32 R3, R5, R6, RZ ;  /* 0x0000000605037227 */ /* 0x000fc800078e00ff */
[----:B------:R-:W-:-:S04]  /*0150*/  IMAD.MOV R0, RZ, RZ, -R3 ;  /* 0x000000ffff007224 */ /* 0x000fc800078e0a03 */
[----:B------:R-:W-:-:S05]  /*0160*/  IMAD R0, R9, R0, R6 ;  /* 0x0000000009007224 */ /* 0x000fca00078e0206 */
[----:B------:R-:W-:-:S13]  /*0170*/  ISETP.GT.U32.AND P2, PT, R9, R0, PT ;  /* 0x000000000900720c */ /* 0x000fda0003f44070 */
[----:B------:R-:W-:Y:S02]  /*0180*/  @!P2 IMAD.IADD R0, R0, 0x1, -R9 ;  /* 0x000000010000a824 */ /* 0x000fe400078e0a09 */
[----:B------:R-:W-:Y:S01]  /*0190*/  @!P2 VIADD R3, R3, 0x1 ;  /* 0x000000010303a836 */ /* 0x000fe20000000000 */
[----:B------:R-:W-:Y:S02]  /*01a0*/  ISETP.NE.AND P2, PT, R7, RZ, PT ;  /* 0x000000ff0700720c */ /* 0x000fe40003f45270 */
[----:B------:R-:W-:Y:S02]  /*01b0*/  ISETP.GE.U32.AND P0, PT, R0, R9, PT ;  /* 0x000000090000720c */ /* 0x000fe40003f06070 */
[----:B------:R-:W-:-:S04]  /*01c0*/  LOP3.LUT R0, R2, R7, RZ, 0x3c, !PT ;  /* 0x0000000702007212 */ /* 0x000fc800078e3cff */
[----:B------:R-:W-:-:S07]  /*01d0*/  ISETP.GE.AND P1, PT, R0, RZ, PT ;  /* 0x000000ff0000720c */ /* 0x000fce0003f26270 */
[----:B------:R-:W-:-:S06]  /*01e0*/  @P0 VIADD R3, R3, 0x1 ;  /* 0x0000000103030836 */ /* 0x000fcc0000000000 */
[----:B------:R-:W-:Y:S01]  /*01f0*/  @!P1 IMAD.MOV R3, RZ, RZ, -R3 ;  /* 0x000000ffff039224 */ /* 0x000fe200078e0a03 */
[----:B------:R-:W-:-:S04]  /*0200*/  @!P2 LOP3.LUT R3, RZ, R7, RZ, 0x33, !PT ;  /* 0x00000007ff03a212 */ /* 0x000fc800078e33ff */
[----:B0-----:R-:W-:Y:S01]  /*0210*/  ISETP.NE.AND P0, PT, R3, UR5, PT ;  /* 0x0000000503007c0c */ /* 0x001fe2000bf05270 */
[----:B------:R-:W-:-:S03]  /*0220*/  IMAD.MOV R0, RZ, RZ, -R3 ;  /* 0x000000ffff007224 */ /* 0x000fc600078e0a03 */
[----:B------:R-:W-:Y:S01]  /*0230*/  ISETP.EQ.OR P0, PT, R3, UR4, !P0 ;  /* 0x0000000403007c0c */ /* 0x000fe2000c702670 */
[----:B------:R-:W-:-:S05]  /*0240*/  IMAD R0, R7, R0, R2 ;  /* 0x0000000007007224 */ /* 0x000fca00078e0202 */
[----:B------:R-:W-:-:S04]  /*0250*/  ISETP.EQ.OR P0, PT, R0, UR4, P0 ;  /* 0x0000000400007c0c */ /* 0x000fc80008702670 */
[----:B------:R-:W-:-:S13]  /*0260*/  ISETP.EQ.OR P0, PT, R0, UR5, P0 ;  /* 0x0000000500007c0c */ /* 0x000fda0008702670 */
[----:B------:R-:W-:Y:S05]  /*0270*/  @P0 EXIT ;  /* 0x000000000000094d */ /* 0x000fea0003800000 */
[----:B------:R-:W-:Y:S01]  /*0280*/  UISETP.LT.AND UP0, UPT, UR5, UR4, UPT ;  /* 0x000000040500728c */ /* 0x000fe2000bf01270 */
[----:B------:R-:W0:Y:S03]  /*0290*/  LDCU.64 UR8, c[0x0][0x358] ;  /* 0x00006b00ff0877ac */ /* 0x000e260008000a00 */
[----:B------:R-:W-:Y:S02]  /*02a0*/  USEL UR6, UR5, UR4, UP0 ;  /* 0x0000000405067287 */ /* 0x000fe40008000000 */
[----:B------:R-:W-:-:S04]  /*02b0*/  UISETP.LT.AND UP0, UPT, UR5, UR4, UPT ;  /* 0x000000040500728c */ /* 0x000fc8000bf01270 */
[----:B------:R-:W-:Y:S01]  /*02c0*/  ISETP.GE.AND P0, PT, R3, UR6, PT ;  /* 0x0000000603007c0c */ /* 0x000fe2000bf06270 */
[----:B------:R-:W-:-:S12]  /*02d0*/  USEL UR4, UR5, UR4, !UP0 ;  /* 0x0000000405047287 */ /* 0x000fd8000c000000 */
[----:B0-----:R-:W-:Y:S05]  /*02e0*/  @P0 BRA `(.L_x_1) ;  /* 0x0000000000980947 */ /* 0x001fea0003800000 */
[----:B------:R-:W-:Y:S01]  /*02f0*/  ISETP.GE.AND P0, PT, R0, UR6, PT ;  /* 0x0000000600007c0c */ /* 0x000fe2000bf06270 */
[----:B------:R-:W-:-:S12]  /*0300*/  VIADD R8, R7, 0xffffffff ;  /* 0xffffffff07087836 */ /* 0x000fd80000000000 */
[----:B------:R-:W-:Y:S05]  /*0310*/  @P0 BRA `(.L_x_2) ;  /* 0x0000000000300947 */ /* 0x000fea0003800000 */
[----:B------:R-:W0:Y:S01]  /*0320*/  LDC.64 R4, c[0x0][0x380] ;  /* 0x0000e000ff047b82 */ /* 0x000e220000000a00 */
[----:B------:R-:W1:Y:S01]  /*0330*/  LDCU.64 UR10, c[0x0][0x388] ;  /* 0x00007100ff0a77ac */ /* 0x000e620008000a00 */
[----:B0-----:R-:W-:-:S06]  /*0340*/  IMAD.WIDE R4, R2, 0x4, R4 ;  /* 0x0000000402047825 */ /* 0x001fcc00078e0204 */
[----:B------:R-:W2:Y:S01]  /*0350*/  LDG.E R5, desc[UR8][R4.64] ;  /* 0x0000000804057981 */ /* 0x000ea2000c1e1900 */
[----:B------:R-:W-:Y:S01]  /*0360*/  IMAD R3, R3, R8, R8 ;  /* 0x0000000803037224 */ /* 0x000fe200078e0208 */
[----:B------:R-:W-:-:S04]  /*0370*/  SHF.R.S32.HI R2, RZ, 0x1f, R0 ;  /* 0x0000001fff027819 */ /* 0x000fc80000011400 */
[----:B------:R-:W-:-:S04]  /*0380*/  IADD3 R0, P0, PT, R0, R3, RZ ;  /* 0x0000000300007210 */ /* 0x000fc80007f1e0ff */
[----:B------:R-:W-:Y:S02]  /*0390*/  LEA.HI.X.SX32 R3, R3, R2, 0x1, P0 ;  /* 0x0000000203037211 */ /* 0x000fe400000f0eff */
[----:B-1----:R-:W-:-:S04]  /*03a0*/  LEA R2, P0, R0, UR10, 0x2 ;  /* 0x0000000a00027c11 */ /* 0x002fc8000f8010ff */
[----:B------:R-:W-:-:S05]  /*03b0*/  LEA.HI.X R3, R0, UR11, R3, 0x2, P0 ;  /* 0x0000000b00037c11 */ /* 0x000fca00080f1403 */
[----:B--2---:R-:W-:Y:S01]  /*03c0*/  STG.E desc[UR8][R2.64+0x4], R5 ;  /* 0x0000040502007986 */ /* 0x004fe2000c101908 */
[----:B------:R-:W-:Y:S05]  /*03d0*/  EXIT ;  /* 0x000000000000794d */ /* 0x000fea0003800000 */
.L_x_2:
[----:B------:R-:W-:-:S13]  /*03e0*/  ISETP.GT.AND P0, PT, R0, UR4, PT ;  /* 0x0000000400007c0c */ /* 0x000fda000bf04270 */
[----:B------:R-:W-:Y:S05]  /*03f0*/  @!P0 BRA `(.L_x_3) ;  /* 0x0000000000308947 */ /* 0x000fea0003800000 */
        /* <DEDUP_REMOVED lines=12> */
.L_x_3:
[----:B------:R-:W0:Y:S02]  /*04c0*/  LDC.64 R4, c[0x0][0x380] ;  /* 0x0000e000ff047b82 */ /* 0x000e240000000a00 */
[----:B0-----:R-:W-:-:S06]  /*04d0*/  IMAD.WIDE R6, R2, 0x4, R4 ;  /* 0x0000000402067825 */ /* 0x001fcc00078e0204 */
[----:B------:R-:W0:Y:S01]  /*04e0*/  LDC.64 R4, c[0x0][0x388] ;  /* 0x0000e200ff047b82 */ /* 0x000e220000000a00 */
[----:B------:R-:W2:Y:S01]  /*04f0*/  LDG.E R7, desc[UR8][R6.64] ;  /* 0x0000000806077981 */ /* 0x000ea2000c1e1900 */
[----:B------:R-:W-:-:S04]  /*0500*/  IMAD R3, R3, R8, R8 ;  /* 0x0000000803037224 */ /* 0x000fc800078e0208 */
[----:B------:R-:W-:-:S04]  /*0510*/  IMAD.IADD R3, R0, 0x1, R3 ;  /* 0x0000000100037824 */ /* 0x000fc800078e0203 */
[----:B0-----:R-:W-:-:S05]  /*0520*/  IMAD.WIDE R2, R3, 0x4, R4 ;  /* 0x0000000403027825 */ /* 0x001fca00078e0204 */
[----:B--2---:R-:W-:Y:S01]  /*0530*/  STG.E desc[UR8][R2.64], R7 ;  /* 0x0000000702007986 */ /* 0x004fe2000c101908 */
[----:B------:R-:W-:Y:S05]  /*0540*/  EXIT ;  /* 0x000000000000794d */ /* 0x000fea0003800000 */
.L_x_1:
[----:B------:R-:W-:-:S13]  /*0550*/  ISETP.GT.AND P0, PT, R3, UR4, PT ;  /* 0x0000000403007c0c */ /* 0x000fda000bf04270 */
[----:B------:R-:W-:Y:S05]  /*0560*/  @!P0 BRA `(.L_x_4) ;  /* 0x0000000000a08947 */ /* 0x000fea0003800000 */
[----:B------:R-:W-:Y:S01]  /*0570*/  ISETP.GE.AND P0, PT, R0, UR6, PT ;  /* 0x0000000600007c0c */ /* 0x000fe2000bf06270 */
[----:B------:R-:W-:-:S12]  /*0580*/  VIADD R8, R7, 0xffffffff ;  /* 0xffffffff07087836 */ /* 0x000fd80000000000 */
[----:B------:R-:W-:Y:S05]  /*0590*/  @P0 BRA `(.L_x_5) ;  /* 0x0000000000340947 */ /* 0x000fea0003800000 */
[----:B------:R-:W0:Y:S01]  /*05a0*/  LDC.64 R4, c[0x0][0x380] ;  /* 0x0000e000ff047b82 */ /* 0x000e220000000a00 */
[----:B------:R-:W1:Y:S01]  /*05b0*/  LDCU.64 UR10, c[0x0][0x388] ;  /* 0x00007100ff0a77ac */ /* 0x000e620008000a00 */
[----:B0-----:R-:W-:-:S06]  /*05c0*/  IMAD.WIDE R4, R2, 0x4, R4 ;  /* 0x0000000402047825 */ /* 0x001fcc00078e0204 */
[----:B------:R-:W2:Y:S01]  /*05d0*/  LDG.E R5, desc[UR8][R4.64] ;  /* 0x0000000804057981 */ /* 0x000ea2000c1e1900 */
[----:B------:R-:W-:-:S04]  /*05e0*/  VIADD R3, R3, 0xffffffff ;  /* 0xffffffff03037836 */ /* 0x000fc80000000000 */
[----:B------:R-:W-:-:S05]  /*05f0*/  IMAD R3, R8, R3, RZ ;  /* 0x0000000308037224 */ /* 0x000fca00078e02ff */
[----:B------:R-:W-:Y:S02]  /*0600*/  SHF.R.S32.HI R7, RZ, 0x1f, R3 ;  /* 0x0000001fff077819 */ /* 0x000fe40000011403 */
[----:B------:R-:W-:-:S04]  /*0610*/  IADD3 R3, P0, PT, R0, R3, RZ ;  /* 0x0000000300037210 */ /* 0x000fc80007f1e0ff */
[----:B------:R-:W-:Y:S02]  /*0620*/  LEA.HI.X.SX32 R0, R0, R7, 0x1, P0 ;  /* 0x0000000700007211 */ /* 0x000fe400000f0eff */
[----:B-1----:R-:W-:-:S04]  /*0630*/  LEA R2, P0, R3, UR10, 0x2 ;  /* 0x0000000a03027c11 */ /* 0x002fc8000f8010ff */
[----:B------:R-:W-:-:S05]  /*0640*/  LEA.HI.X R3, R3, UR11, R0, 0x2, P0 ;  /* 0x0000000b03037c11 */ /* 0x000fca00080f1400 */
[----:B--2---:R-:W-:Y:S01]  /*0650*/  STG.E desc[UR8][R2.64+0x4], R5 ;  /* 0x0000040502007986 */ /* 0x004fe2000c101908 */
[----:B------:R-:W-:Y:S05]  /*0660*/  EXIT ;  /* 0x000000000000794d */ /* 0x000fea0003800000 */
.L_x_5:
[----:B------:R-:W-:-:S13]  /*0670*/  ISETP.GT.AND P0, PT, R0, UR4, PT ;  /* 0x0000000400007c0c */ /* 0x000fda000bf04270 */
[----:B------:R-:W-:Y:S05]  /*0680*/  @!P0 BRA `(.L_x_6) ;  /* 0x0000000000348947 */ /* 0x000fea0003800000 */
        /* <DEDUP_REMOVED lines=13> */
.L_x_6:
[----:B------:R-:W0:Y:S08]  /*0760*/  LDC.64 R4, c[0x0][0x380] ;  /* 0x0000e000ff047b82 */ /* 0x000e300000000a00 */
[----:B------:R-:W1:Y:S01]  /*0770*/  LDC.64 R6, c[0x0][0x388] ;  /* 0x0000e200ff067b82 */ /* 0x000e620000000a00 */
[----:B0-----:R-:W-:-:S06]  /*0780*/  IMAD.WIDE R4, R2, 0x4, R4 ;  /* 0x0000000402047825 */ /* 0x001fcc00078e0204 */
[----:B------:R-:W2:Y:S01]  /*0790*/  LDG.E R5, desc[UR8][R4.64] ;  /* 0x0000000804057981 */ /* 0x000ea2000c1e1900 */
[----:B------:R-:W-:-:S04]  /*07a0*/  VIADD R3, R3, 0xffffffff ;  /* 0xffffffff03037836 */ /* 0x000fc80000000000 */
[----:B------:R-:W-:-:S04]  /*07b0*/  IMAD R3, R8, R3, R0 ;  /* 0x0000000308037224 */ /* 0x000fc800078e0200 */
[----:B-1----:R-:W-:-:S05]  /*07c0*/  IMAD.WIDE R2, R3, 0x4, R6 ;  /* 0x0000000403027825 */ /* 0x002fca00078e0206 */
[----:B--2---:R-:W-:Y:S01]  /*07d0*/  STG.E desc[UR8][R2.64], R5 ;  /* 0x0000000502007986 */ /* 0x004fe2000c101908 */
[----:B------:R-:W-:Y:S05]  /*07e0*/  EXIT ;  /* 0x000000000000794d */ /* 0x000fea0003800000 */
.L_x_4:
[----:B------:R-:W-:Y:S01]  /*07f0*/  ISETP.GE.AND P0, PT, R0, UR6, PT ;  /* 0x0000000600007c0c */ /* 0x000fe2000bf06270 */
[----:B------:R-:W-:-:S12]  /*0800*/  VIADD R8, R7, 0xffffffff ;  /* 0xffffffff07087836 */ /* 0x000fd80000000000 */
[----:B------:R-:W-:Y:S05]  /*0810*/  @P0 BRA `(.L_x_7) ;  /* 0x0000000000300947 */ /* 0x000fea0003800000 */
[----:B------:R-:W0:Y:S01]  /*0820*/  LDC.64 R4, c[0x0][0x380] ;  /* 0x0000e000ff047b82 */ /* 0x000e220000000a00 */
[----:B------:R-:W1:Y:S01]  /*0830*/  LDCU.64 UR10, c[0x0][0x388] ;  /* 0x00007100ff0a77ac */ /* 0x000e620008000a00 */
[----:B0-----:R-:W-:-:S06]  /*0840*/  IMAD.WIDE R4, R2, 0x4, R4 ;  /* 0x0000000402047825 */ /* 0x001fcc00078e0204 */
[----:B------:R-:W2:Y:S01]  /*0850*/  LDG.E R5, desc[UR8][R4.64] ;  /* 0x0000000804057981 */ /* 0x000ea2000c1e1900 */
        /* <DEDUP_REMOVED lines=8> */
.L_x_7:
[----:B------:R-:W-:-:S13]  /*08e0*/  ISETP.GT.AND P0, PT, R0, UR4, PT ;  /* 0x0000000400007c0c */ /* 0x000fda000bf04270 */
[----:B------:R-:W-:Y:S05]  /*08f0*/  @!P0 BRA `(.L_x_8) ;  /* 0x0000000000308947 */ /* 0x000fea0003800000 */
        /* <DEDUP_REMOVED lines=12> */
.L_x_8:
[----:B------:R-:W0:Y:S08]  /*09c0*/  LDC.64 R4, c[0x0][0x380] ;  /* 0x0000e000ff047b82 */ /* 0x000e300000000a00 */
[----:B------:R-:W1:Y:S01]  /*09d0*/  LDC.64 R6, c[0x0][0x388] ;  /* 0x0000e200ff067b82 */ /* 0x000e620000000a00 */
[----:B0-----:R-:W-:-:S06]  /*09e0*/  IMAD.WIDE R4, R2, 0x4, R4 ;  /* 0x0000000402047825 */ /* 0x001fcc00078e0204 */
[----:B------:R-:W2:Y:S01]  /*09f0*/  LDG.E R5, desc[UR8][R4.64] ;  /* 0x0000000804057981 */ /* 0x000ea2000c1e1900 */
[----:B------:R-:W-:-:S04]  /*0a00*/  IMAD R3, R3, R8, R0 ;  /* 0x0000000803037224 */ /* 0x000fc800078e0200 */
[----:B-1----:R-:W-:-:S05]  /*0a10*/  IMAD.WIDE R2, R3, 0x4, R6 ;  /* 0x0000000403027825 */ /* 0x002fca00078e0206 */
[----:B--2---:R-:W-:Y:S01]  /*0a20*/  STG.E desc[UR8][R2.64], R5 ;  /* 0x0000000502007986 */ /* 0x004fe2000c101908 */
[----:B------:R-:W-:Y:S05]  /*0a30*/  EXIT ;  /* 0x000000000000794d */ /* 0x000fea0003800000 */
.L_x_9:
        /* <DEDUP_REMOVED lines=12> */
.L_x_15:


//--------------------- .text._Z9getMinidxPiS_ii  --------------------------
	.section	.text._Z9getMinidxPiS_ii,"ax",@progbits
	.align	128
        .global         _Z9getMinidxPiS_ii
        .type           _Z9getMinidxPiS_ii,@function
        .size           _Z9getMinidxPiS_ii,(.L_x_16 - _Z9getMinidxPiS_ii)
        .other          _Z9getMinidxPiS_ii,@"STO_CUDA_ENTRY STV_DEFAULT"
_Z9getMinidxPiS_ii:
.text._Z9getMinidxPiS_ii:
[----:B------:R-:W-:Y:S01]  /*0000*/  LDC R1, c[0x0][0x37c] ;  /* 0x0000df00ff017b82 */ /* 0x000fe20000000800 */
[----:B------:R-:W0:Y:S01]  /*0010*/  S2R R5, SR_CTAID.X ;  /* 0x0000000000057919 */ /* 0x000e220000002500 */
[----:B------:R-:W1:Y:S01]  /*0020*/  LDCU UR4, c[0x0][0x394] ;  /* 0x00007280ff0477ac */ /* 0x000e620008000800 */
[----:B------:R-:W0:Y:S01]  /*0030*/  S2R R0, SR_TID.X ;  /* 0x0000000000007919 */ /* 0x000e220000002100 */
[----:B------:R-:W0:Y:S01]  /*0040*/  LDCU UR5, c[0x0][0x360] ;  /* 0x00006c00ff0577ac */ /* 0x000e220008000800 */
[----:B-1----:R-:W-:Y:S01]  /*0050*/  UIMAD UR4, UR4, UR4, URZ ;  /* 0x00000004040472a4 */ /* 0x002fe2000f8e02ff */
[----:B0-----:R-:W-:-:S05]  /*0060*/  IMAD R5, R5, UR5, R0 ;  /* 0x0000000505057c24 */ /* 0x001fca000f8e0200 */
[----:B------:R-:W-:-:S13]  /*0070*/  ISETP.GE.AND P0, PT, R5, UR4, PT ;  /* 0x0000000405007c0c */ /* 0x000fda000bf06270 */
[----:B------:R-:W-:Y:S05]  /*0080*/  @P0 EXIT ;  /* 0x000000000000094d */ /* 0x000fea0003800000 */
[----:B------:R-:W0:Y:S01]  /*0090*/  LDC.64 R2, c[0x0][0x380] ;  /* 0x0000e000ff027b82 */ /* 0x000e220000000a00 */
[----:B------:R-:W1:Y:S01]  /*00a0*/  LDCU.64 UR4, c[0x0][0x358] ;  /* 0x00006b00ff0477ac */ /* 0x000e620008000a00 */
[----:B------:R-:W2:Y:S01]  /*00b0*/  LDCU UR6, c[0x0][0x390] ;  /* 0x00007200ff0677ac */ /* 0x000ea20008000800 */
[----:B0-----:R-:W-:-:S06]  /*00c0*/  IMAD.WIDE R2, R5, 0x4, R2 ;  /* 0x0000000405027825 */ /* 0x001fcc00078e0202 */
[----:B-1----:R-:W2:Y:S02]  /*00d0*/  LDG.E R2, desc[UR4][R2.64] ;  /* 0x0000000402027981 */ /* 0x002ea4000c1e1900 */
[----:B--2---:R-:W-:-:S13]  /*00e0*/  ISETP.NE.AND P0, PT, R2, UR6, PT ;  /* 0x0000000602007c0c */ /* 0x004fda000bf05270 */
[----:B------:R-:W-:Y:S05]  /*00f0*/  @P0 EXIT ;  /* 0x000000000000094d */ /* 0x000fea0003800000 */
[----:B------:R-:W0:Y:S02]  /*0100*/  LDC.64 R2, c[0x0][0x388] ;  /* 0x0000e200ff027b82 */ /* 0x000e240000000a00 */
[----:B0-----:R-:W-:Y:S01]  /*0110*/  STG.E desc[UR4][R2.64], R5 ;  /* 0x0000000502007986 */ /* 0x001fe2000c101904 */
[----:B------:R-:W-:Y:S05]  /*0120*/  EXIT ;  /* 0x000000000000794d */ /* 0x000fea0003800000 */
.L_x_10:
        /* <DEDUP_REMOVED lines=13> */
.L_x_16:


//--------------------- .text._Z7findMinPiS_i     --------------------------
	.section	.text._Z7findMinPiS_i,"ax",@progbits
	.align	128
        .global         _Z7findMinPiS_i
        .type           _Z7findMinPiS_i,@function
        .size           _Z7findMinPiS_i,(.L_x_17 - _Z7findMinPiS_i)
        .other          _Z7findMinPiS_i,@"STO_CUDA_ENTRY STV_DEFAULT"
_Z7findMinPiS_i:
.text._Z7findMinPiS_i:
        /* <DEDUP_REMOVED lines=11> */
[----:B0-----:R-:W-:-:S06]  /*00b0*/  IMAD.WIDE R2, R5, 0x4, R2 ;  /* 0x0000000405027825 */ /* 0x001fcc00078e0202 */
[----:B-1----:R-:W2:Y:S01]  /*00c0*/  LDG.E R2, desc[UR6][R2.64] ;  /* 0x0000000602027981 */ /* 0x002ea2000c1e1900 */
[----:B------:R-:W0:Y:S01]  /*00d0*/  LDC.64 R4, c[0x0][0x388] ;  /* 0x0000e200ff047b82 */ /* 0x000e220000000a00 */
[----:B------:R-:W-:Y:S01]  /*00e0*/  VOTEU.ANY UR4, UPT, PT ;  /* 0x0000000000047886 */ /* 0x000fe200038e0100 */
[----:B------:R-:W1:Y:S01]  /*00f0*/  S2R R0, SR_LANEID ;  /* 0x0000000000007919 */ /* 0x000e620000000000 */
[----:B------:R-:W-:-:S06]  /*0100*/  UFLO.U32 UR4, UR4 ;  /* 0x00000004000472bd */ /* 0x000fcc00080e0000 */
[----:B-1----:R-:W-:Y:S02]  /*0110*/  ISETP.EQ.U32.AND P0, PT, R0, UR4, PT ;  /* 0x0000000400007c0c */ /* 0x002fe4000bf02070 */
[----:B--2---:R-:W-:-:S13]  /*0120*/  CREDUX.MIN.S32 UR5, R2 ;  /* 0x00000000020572cc */ /* 0x004fda0000008200 */
[----:B------:R-:W-:-:S05]  /*0130*/  MOV R7, UR5 ;  /* 0x0000000500077c02 */ /* 0x000fca0008000f00 */
[----:B0-----:R-:W-:Y:S01]  /*0140*/  @P0 REDG.E.MIN.S32.STRONG.GPU desc[UR6][R4.64], R7 ;  /* 0x000000070400098e */ /* 0x001fe2000c92e306 */
[----:B------:R-:W-:Y:S05]  /*0150*/  EXIT ;  /* 0x000000000000794d */ /* 0x000fea0003800000 */
.L_x_11:
        /* <DEDUP_REMOVED lines=10> */
.L_x_17:


//--------------------- .text._Z9create_njPiS_S_i --------------------------
	.section	.text._Z9create_njPiS_S_i,"ax",@progbits
	.align	128
        .global         _Z9create_njPiS_S_i
        .type           _Z9create_njPiS_S_i,@function
        .size           _Z9create_njPiS_S_i,(.L_x_18 - _Z9create_njPiS_S_i)
        .other          _Z9create_njPiS_S_i,@"STO_CUDA_ENTRY STV_DEFAULT"
_Z9create_njPiS_S_i:
.text._Z9create_njPiS_S_i:
[----:B------:R-:W-:Y:S01]  /*0000*/  LDC R1, c[0x0][0x37c] ;  /* 0x0000df00ff017b82 */ /* 0x000fe20000000800 */
[----:B------:R-:W0:Y:S07]  /*0010*/  S2R R0, SR_TID.X ;  /* 0x0000000000007919 */ /* 0x000e2e0000002100 */
[----:B------:R-:W1:Y:S01]  /*0020*/  LDC R3, c[0x0][0x398] ;  /* 0x0000e600ff037b82 */ /* 0x000e620000000800 */
[----:B------:R-:W0:Y:S01]  /*0030*/  LDCU UR4, c[0x0][0x360] ;  /* 0x00006c00ff0477ac */ /* 0x000e220008000800 */
[----:B------:R-:W0:Y:S02]  /*0040*/  S2R R5, SR_CTAID.X ;  /* 0x0000000000057919 */ /* 0x000e240000002500 */
        /* <DEDUP_REMOVED lines=8> */
[----:B-1----:R-:W-:-:S06]  /*00d0*/  IADD3 R4, PT, PT, R2, 0xffffffe, RZ ;  /* 0x0ffffffe02047810 */ /* 0x002fcc0007ffe0ff */
[----:B------:R1:W2:Y:S02]  /*00e0*/  F2I.FTZ.U32.TRUNC.NTZ R5, R4 ;  /* 0x0000000400057305 */ /* 0x0002a4000021f000 */
[----:B-1----:R-:W-:Y:S01]  /*00f0*/  IMAD.MOV.U32 R4, RZ, RZ, RZ ;  /* 0x000000ffff047224 */ /* 0x002fe200078e00ff */
[----:B--2---:R-:W-:-:S05]  /*0100*/  IADD3 R6, PT, PT, RZ, -R5, RZ ;  /* 0x80000005ff067210 */ /* 0x004fca0007ffe0ff */
[----:B------:R-:W-:Y:S01]  /*0110*/  IMAD R9, R6, R7, RZ ;  /* 0x0000000706097224 */ /* 0x000fe200078e02ff */
[----:B------:R-:W-:-:S03]  /*0120*/  IABS R6, R0 ;  /* 0x0000000000067213 */ /* 0x000fc60000000000 */
[----:B------:R-:W-:-:S06]  /*0130*/  IMAD.HI.U32 R5, R5, R9, R4 ;  /* 0x0000000905057227 */ /* 0x000fcc00078e0004 */
[----:B------:R-:W-:-:S05]  /*0140*/  IMAD.HI.U32 R5, R5, R6, RZ ;  /* 0x0000000605057227 */ /* 0x000fca00078e00ff */
[----:B------:R-:W-:-:S05]  /*0150*/  IADD3 R2, PT, PT, -R5, RZ, RZ ;  /* 0x000000ff05027210 */ /* 0x000fca0007ffe1ff */
[----:B------:R-:W-:-:S05]  /*0160*/  IMAD R2, R7, R2, R6 ;  /* 0x0000000207027224 */ /* 0x000fca00078e0206 */
[----:B------:R-:W-:-:S13]  /*0170*/  ISETP.GT.U32.AND P2, PT, R7, R2, PT ;  /* 0x000000020700720c */ /* 0x000fda0003f44070 */
[----:B------:R-:W-:Y:S01]  /*0180*/  @!P2 IMAD.IADD R2, R2, 0x1, -R7 ;  /* 0x000000010202a824 */ /* 0x000fe200078e0a07 */
[----:B------:R-:W-:Y:S02]  /*0190*/  @!P2 IADD3 R5, PT, PT, R5, 0x1, RZ ;  /* 0x000000010505a810 */ /* 0x000fe40007ffe0ff */
[----:B------:R-:W-:Y:S02]  /*01a0*/  ISETP.NE.AND P2, PT, R3, RZ, PT ;  /* 0x000000ff0300720c */ /* 0x000fe40003f45270 */
[----:B------:R-:W-:Y:S02]  /*01b0*/  ISETP.GE.U32.AND P0, PT, R2, R7, PT ;  /* 0x000000070200720c */ /* 0x000fe40003f06070 */
[----:B------:R-:W-:-:S04]  /*01c0*/  LOP3.LUT R2, R0, R3, RZ, 0x3c, !PT ;  /* 0x0000000300027212 */ /* 0x000fc800078e3cff */
[----:B------:R-:W-:-:S07]  /*01d0*/  ISETP.GE.AND P1, PT, R2, RZ, PT ;  /* 0x000000ff0200720c */ /* 0x000fce0003f26270 */
[----:B------:R-:W-:-:S05]  /*01e0*/  @P0 VIADD R5, R5, 0x1 ;  /* 0x0000000105050836 */ /* 0x000fca0000000000 */
[----:B------:R-:W-:-:S04]  /*01f0*/  MOV R7, R5 ;  /* 0x0000000500077202 */ /* 0x000fc80000000f00 */
[----:B------:R-:W-:Y:S02]  /*0200*/  @!P1 IADD3 R7, PT, PT, -R7, RZ, RZ ;  /* 0x000000ff07079210 */ /* 0x000fe40007ffe1ff */
[----:B------:R-:W-:-:S05]  /*0210*/  @!P2 LOP3.LUT R7, RZ, R3, RZ, 0x33, !PT ;  /* 0x00000003ff07a212 */ /* 0x000fca00078e33ff */
[----:B------:R-:W-:-:S04]  /*0220*/  IMAD.MOV R2, RZ, RZ, -R7 ;  /* 0x000000ffff027224 */ /* 0x000fc800078e0a07 */
[----:B------:R-:W-:-:S05]  /*0230*/  IMAD R2, R3, R2, R0 ;  /* 0x0000000203027224 */ /* 0x000fca00078e0200 */
[----:B------:R-:W-:-:S13]  /*0240*/  ISETP.NE.AND P0, PT, R7, R2, PT ;  /* 0x000000020700720c */ /* 0x000fda0003f05270 */
[----:B------:R-:W1:Y:S02]  /*0250*/  @!P0 LDC.64 R4, c[0x0][0x390] ;  /* 0x0000e400ff048b82 */ /* 0x000e640000000a00 */
[----:B-1----:R-:W-:-:S05]  /*0260*/  @!P0 IMAD.WIDE R4, R0, 0x4, R4 ;  /* 0x0000000400048825 */ /* 0x002fca00078e0204 */
[----:B0-----:R0:W-:Y:S01]  /*0270*/  @!P0 STG.E desc[UR4][R4.64], RZ ;  /* 0x000000ff04008986 */ /* 0x0011e2000c101904 */
[----:B------:R-:W-:Y:S05]  /*0280*/  @!P0 EXIT ;  /* 0x000000000000894d */ /* 0x000fea0003800000 */
[----:B------:R-:W1:Y:S08]  /*0290*/  LDC.64 R8, c[0x0][0x388] ;  /* 0x0000e200ff087b82 */ /* 0x000e700000000a00 */
[----:B0-----:R-:W0:Y:S08]  /*02a0*/  LDC.64 R4, c[0x0][0x380] ;  /* 0x0000e000ff047b82 */ /* 0x001e300000000a00 */
[----:B------:R-:W2:Y:S01]  /*02b0*/  LDC.64 R10, c[0x0][0x390] ;  /* 0x0000e400ff0a7b82 */ /* 0x000ea20000000a00 */
[----:B-1----:R-:W-:-:S04]  /*02c0*/  IMAD.WIDE R6, R7, 0x4, R8 ;  /* 0x0000000407067825 */ /* 0x002fc800078e0208 */
[----:B------:R-:W-:Y:S02]  /*02d0*/  IMAD.WIDE R8, R2, 0x4, R8 ;  /* 0x0000000402087825 */ /* 0x000fe400078e0208 */
[----:B------:R-:W3:Y:S02]  /*02e0*/  LDG.E R6, desc[UR4][R6.64] ;  /* 0x0000000406067981 */ /* 0x000ee4000c1e1900 */
[C---:B0-----:R-:W-:Y:S02]  /*02f0*/  IMAD.WIDE R4, R0.reuse, 0x4, R4 ;  /* 0x0000000400047825 */ /* 0x041fe400078e0204 */
[----:B------:R-:W3:Y:S04]  /*0300*/  LDG.E R9, desc[UR4][R8.64] ;  /* 0x0000000408097981 */ /* 0x000ee8000c1e1900 */
[----:B------:R-:W4:Y:S01]  /*0310*/  LDG.E R4, desc[UR4][R4.64] ;  /* 0x0000000404047981 */ /* 0x000f22000c1e1900 */
[----:B------:R-:W-:Y:S01]  /*0320*/  IADD3 R3, PT, PT, R3, -0x2, RZ ;  /* 0xfffffffe03037810 */ /* 0x000fe20007ffe0ff */
[----:B--2---:R-:W-:Y:S01]  /*0330*/  IMAD.WIDE R10, R0, 0x4, R10 ;  /* 0x00000004000a7825 */ /* 0x004fe200078e020a */
[----:B---3--:R-:W-:-:S05]  /*0340*/  IADD3 R2, PT, PT, R6, R9, RZ ;  /* 0x0000000906027210 */ /* 0x008fca0007ffe0ff */
[----:B----4-:R-:W-:-:S05]  /*0350*/  IMAD R3, R3, R4, -R2 ;  /* 0x0000000403037224 */ /* 0x010fca00078e0a02 */
[----:B------:R-:W-:Y:S01]  /*0360*/  STG.E desc[UR4][R10.64], R3 ;  /* 0x000000030a007986 */ /* 0x000fe2000c101904 */
[----:B------:R-:W-:Y:S05]  /*0370*/  EXIT ;  /* 0x000000000000794d */ /* 0x000fea0003800000 */
.L_x_12:
        /* <DEDUP_REMOVED lines=16> */
.L_x_18:


//--------------------- .text._Z6getsumPiS_i      --------------------------
	.section	.text._Z6getsumPiS_i,"ax",@progbits
	.align	128
        .global         _Z6getsumPiS_i
        .type           _Z6getsumPiS_i,@function
        .size           _Z6getsumPiS_i,(.L_x_19 - _Z6getsumPiS_i)
        .other          _Z6getsumPiS_i,@"STO_CUDA_ENTRY STV_DEFAULT"
_Z6getsumPiS_i:
.text._Z6getsumPiS_i:
[----:B------:R-:W-:Y:S01]  /*0000*/  LDC R1, c[0x0][0x37c] ;  /* 0x0000df00ff017b82 */ /* 0x000fe20000000800 */
[----:B------:R-:W0:Y:S07]  /*0010*/  S2R R2, SR_TID.X ;  /* 0x0000000000027919 */ /* 0x000e2e0000002100 */
[----:B------:R-:W0:Y:S08]  /*0020*/  S2UR UR4, SR_CTAID.X ;  /* 0x00000000000479c3 */ /* 0x000e300000002500 */
[----:B------:R-:W0:Y:S08]  /*0030*/  LDC R7, c[0x0][0x360] ;  /* 0x0000d800ff077b82 */ /* 0x000e300000000800 */
[----:B------:R-:W1:Y:S01]  /*0040*/  LDC R0, c[0x0][0x390] ;  /* 0x0000e400ff007b82 */ /* 0x000e620000000800 */
[----:B0-----:R-:W-:-:S02]  /*0050*/  IMAD R7, R7, UR4, R2 ;  /* 0x0000000407077c24 */ /* 0x001fc4000f8e0202 */
[----:B-1----:R-:W-:-:S05]  /*0060*/  IMAD R2, R0, R0, RZ ;  /* 0x0000000000027224 */ /* 0x002fca00078e02ff */
[----:B------:R-:W-:-:S13]  /*0070*/  ISETP.GE.AND P0, PT, R7, R2, PT ;  /* 0x000000020700720c */ /* 0x000fda0003f06270 */
[----:B------:R-:W-:Y:S05]  /*0080*/  @P0 EXIT ;  /* 0x000000000000094d */ /* 0x000fea0003800000 */
[----:B------:R-:W0:Y:S01]  /*0090*/  LDC.64 R2, c[0x0][0x388] ;  /* 0x0000e200ff027b82 */ /* 0x000e220000000a00 */
[----:B------:R-:W1:Y:S01]  /*00a0*/  LDCU.64 UR4, c[0x0][0x358] ;  /* 0x00006b00ff0477ac */ /* 0x000e620008000a00 */
[----:B0-----:R-:W-:-:S05]  /*00b0*/  IMAD.WIDE R2, R7, 0x4, R2 ;  /* 0x0000000407027825 */ /* 0x001fca00078e0202 */
[----:B-1----:R0:W2:Y:S01]  /*00c0*/  LDG.E R9, desc[UR4][R2.64] ;  /* 0x0000000402097981 */ /* 0x0020a2000c1e1900 */
[----:B------:R-:W-:-:S04]  /*00d0*/  IABS R11, R0 ;  /* 0x00000000000b7213 */ /* 0x000fc80000000000 */
[----:B------:R-:W1:Y:S01]  /*00e0*/  I2F.RP R6, R11 ;  /* 0x0000000b00067306 */ /* 0x000e620000209400 */
[----:B0-----:R-:W-:Y:S02]  /*00f0*/  IABS R2, R7 ;  /* 0x0000000700027213 */ /* 0x001fe40000000000 */
[----:B------:R-:W-:-:S04]  /*0100*/  LOP3.LUT R7, R7, R0, RZ, 0x3c, !PT ;  /* 0x0000000007077212 */ /* 0x000fc800078e3cff */
[----:B------:R-:W-:Y:S01]  /*0110*/  ISETP.GE.AND P1, PT, R7, RZ, PT ;  /* 0x000000ff0700720c */ /* 0x000fe20003f26270 */
[----:B-1----:R-:W0:Y:S02]  /*0120*/  MUFU.RCP R6, R6 ;  /* 0x0000000600067308 */ /* 0x002e240000001000 */
[----:B0-----:R-:W-:-:S06]  /*0130*/  VIADD R4, R6, 0xffffffe ;  /* 0x0ffffffe06047836 */ /* 0x001fcc0000000000 */
[----:B------:R0:W1:Y:S02]  /*0140*/  F2I.FTZ.U32.TRUNC.NTZ R5, R4 ;  /* 0x0000000400057305 */ /* 0x000064000021f000 */
[----:B0-----:R-:W-:Y:S02]  /*0150*/  HFMA2 R4, -RZ, RZ, 0, 0 ;  /* 0x00000000ff047431 */ /* 0x001fe400000001ff */
[----:B-1----:R-:W-:-:S04]  /*0160*/  IMAD.MOV R8, RZ, RZ, -R5 ;  /* 0x000000ffff087224 */ /* 0x002fc800078e0a05 */
[----:B------:R-:W-:-:S04]  /*0170*/  IMAD R13, R8, R11, RZ ;  /* 0x0000000b080d7224 */ /* 0x000fc800078e02ff */
[----:B------:R-:W-:-:S06]  /*0180*/  IMAD.HI.U32 R5, R5, R13, R4 ;  /* 0x0000000d05057227 */ /* 0x000fcc00078e0004 */
[----:B------:R-:W-:-:S04]  /*0190*/  IMAD.HI.U32 R5, R5, R2, RZ ;  /* 0x0000000205057227 */ /* 0x000fc800078e00ff */
[----:B------:R-:W-:-:S04]  /*01a0*/  IMAD.MOV R3, RZ, RZ, -R5 ;  /* 0x000000ffff037224 */ /* 0x000fc800078e0a05 */
[----:B------:R-:W-:-:S05]  /*01b0*/  IMAD R2, R11, R3, R2 ;  /* 0x000000030b027224 */ /* 0x000fca00078e0202 */
[----:B------:R-:W-:-:S13]  /*01c0*/  ISETP.GT.U32.AND P2, PT, R11, R2, PT ;  /* 0x000000020b00720c */ /* 0x000fda0003f44070 */
[-C--:B------:R-:W-:Y:S01]  /*01d0*/  @!P2 IADD3 R2, PT, PT, R2, -R11.reuse, RZ ;  /* 0x8000000b0202a210 */ /* 0x080fe20007ffe0ff */
[----:B------:R-:W-:Y:S01]  /*01e0*/  @!P2 VIADD R5, R5, 0x1 ;  /* 0x000000010505a836 */ /* 0x000fe20000000000 */
[----:B------:R-:W-:Y:S02]  /*01f0*/  ISETP.NE.AND P2, PT, R0, RZ, PT ;  /* 0x000000ff0000720c */ /* 0x000fe40003f45270 */
[----:B------:R-:W-:Y:S02]  /*0200*/  ISETP.GE.U32.AND P0, PT, R2, R11, PT ;  /* 0x0000000b0200720c */ /* 0x000fe40003f06070 */
[----:B------:R-:W0:Y:S11]  /*0210*/  LDC.64 R2, c[0x0][0x380] ;  /* 0x0000e000ff027b82 */ /* 0x000e360000000a00 */
[----:B------:R-:W-:-:S04]  /*0220*/  @P0 IADD3 R5, PT, PT, R5, 0x1, RZ ;  /* 0x0000000105050810 */ /* 0x000fc80007ffe0ff */
[----:B------:R-:W-:Y:S02]  /*0230*/  @!P1 IADD3 R5, PT, PT, -R5, RZ, RZ ;  /* 0x000000ff05059210 */ /* 0x000fe40007ffe1ff */
[----:B------:R-:W-:-:S05]  /*0240*/  @!P2 LOP3.LUT R5, RZ, R0, RZ, 0x33, !PT ;  /* 0x00000000ff05a212 */ /* 0x000fca00078e33ff */
[----:B0-----:R-:W-:-:S05]  /*0250*/  IMAD.WIDE R2, R5, 0x4, R2 ;  /* 0x0000000405027825 */ /* 0x001fca00078e0202 */
[----:B--2---:R-:W-:Y:S01]  /*0260*/  REDG.E.ADD.STRONG.GPU desc[UR4][R2.64], R9 ;  /* 0x000000090200798e */ /* 0x004fe2000c12e104 */
[----:B------:R-:W-:Y:S05]  /*0270*/  EXIT ;  /* 0x000000000000794d */ /* 0x000fea0003800000 */
.L_x_13:
        /* <DEDUP_REMOVED lines=16> */
.L_x_19:


//--------------------- .nv.shared.reserved.0     --------------------------
	.section	.nv.shared.reserved.0,"aw",@nobits
	.weak		__nv_reservedSMEM_offset_0_alias
	.size		__nv_reservedSMEM_offset_0_alias, 0, 64
	.other		__nv_reservedSMEM_offset_0_alias,@"STO_CUDA_RESERVED_SHARED STV_DEFAULT"
__nv_reservedSMEM_offset_0_alias:
	.zero		0
	.zero		64


//--------------------- .nv.constant0._Z9makeMergePiS_S_iii --------------------------
	.section	.nv.constant0._Z9makeMergePiS_S_iii,"a",@progbits
	.sectionflags	@""
	.align	4
.nv.constant0._Z9makeMergePiS_S_iii:
	.zero		932


//--------------------- .nv.constant0._Z7makeNewPiS_iii --------------------------
	.section	.nv.constant0._Z7makeNewPiS_iii,"a",@progbits
	.sectionflags	@""
	.align	4
.nv.constant0._Z7makeNewPiS_iii:
	.zero		924


//--------------------- .nv.constant0._Z9getMinidxPiS_ii --------------------------
	.section	.nv.constant0._Z9getMinidxPiS_ii,"a",@progbits
	.sectionflags	@""
	.align	4
.nv.constant0._Z9getMinidxPiS_ii:
	.zero		920


//--------------------- .nv.constant0._Z7findMinPiS_i --------------------------
	.section	.nv.constant0._Z7findMinPiS_i,"a",@progbits
	.sectionflags	@""
	.align	4
.nv.constant0._Z7findMinPiS_i:
	.zero		916


//--------------------- .nv.constant0._Z9create_njPiS_S_i --------------------------
	.section	.nv.constant0._Z9create_njPiS_S_i,"a",@progbits
	.sectionflags	@""
	.align	4
.nv.constant0._Z9create_njPiS_S_i:
	.zero		924


//--------------------- .nv.constant0._Z6getsumPiS_i --------------------------
	.section	.nv.constant0._Z6getsumPiS_i,"a",@progbits
	.sectionflags	@""
	.align	4
.nv.constant0._Z6getsumPiS_i:
	.zero		916


//--------------------- SYMBOLS --------------------------

	.type		.nv.reservedSmem.offset0,@object
	.size		.nv.reservedSmem.offset0,0x4
